	.target	sm_90a

	.elftype	@"ET_EXEC"


//--------------------- .note.nv.tkinfo           --------------------------
	.section	.note.nv.tkinfo,"",@"SHT_NOTE"
	.sectionflags	@"SHF_NOTE_NV_TKINFO"
	.tkinfo
        /*0018*/ 	.word	0x00000002
        /*0030*/ 	.string	""
        /*0030*/ 	.string	"ptxas"
        /*0030*/ 	.string	"Cuda compilation tools, release 13.0, V13.0.88"
        /*0030*/ 	.string	"Build cuda_13.0.r13.0/compiler.36424714_0"
        /*0030*/ 	.string	"-arch sm_90a -m 64 "



//--------------------- .note.nv.cuinfo           --------------------------
	.section	.note.nv.cuinfo,"",@"SHT_NOTE"
	.sectionflags	@"SHF_NOTE_NV_CUINFO"
        /*0018*/ 	.short	0x0002
        /*001a*/ 	.short	0x005a
        /*001c*/ 	.short	0x0082
	.zero		2


//--------------------- .nv.info                  --------------------------
	.section	.nv.info,"",@"SHT_CUDA_INFO"
	.align	4


	//----- nvinfo : EIATTR_REGCOUNT
	.align		4
        /*0000*/ 	.byte	0x04, 0x2f
        /*0002*/ 	.short	(.L_12 - .L_11)
	.align		4
.L_11:
        /*0004*/ 	.word	index@(_ZN7cutlass13device_kernelINS_4gemm6kernel13GemmUniversalIN4cute5tupleIJiiiiEEENS1_10collective13CollectiveMmaINS1_37MainloopSm90TmaGmmaWarpSpecializedFP8ILi5ENS5_IJNS4_1CILi2EEESB_NSA_ILi1EEEEEENS1_35KernelTmaWarpSpecializedCooperativeEEENS5_IJNSA_ILi256EEESG_NSA_ILi128EEEEEENS_12float_e4m3_tENS5_IJlSC_lEEESJ_SK_NS4_8TiledMMAINS4_8MMA_AtomIJNS4_4SM904GMMA31MMA_64x256x32_F32E4M3E4M3_SS_TNILNSO_7ScaleInE1ELSQ_1EEEEEENS4_6LayoutINS5_IJSB_SC_SC_EEENS5_IJSC_NSA_ILi0EEESV_EEEEENS5_IJNS4_10UnderscoreESY_SY_EEEEENS4_23SM90_TMA_LOAD_MULTICASTENS4_14ComposedLayoutINS4_7SwizzleILi3ELi4ELi3EEENS4_18smem_ptr_flag_bitsILi8EEENST_INS5_IJNSA_ILi8EEESH_EEENS5_IJSH_SC_EEEEEEEvNS4_8identityES11_S1B_vS1C_EENS_8epilogue10collective6detail29Sm90TmaWarpSpecializedAdapterINS1F_15DefaultEpilogueISJ_SK_SK_NS1E_6thread17LinearCombinationISJ_Li1EffLNS1J_9ScaleType4KindE0ELNS_15FloatRoundStyleE2ESJ_EENS1_15EpilogueDefaultEEEEEvvEEEEvNT_6ParamsE)
        /*0008*/ 	.word	0x000000a8


	//----- nvinfo : EIATTR_FRAME_SIZE
	.align		4
.L_12:
        /*000c*/ 	.byte	0x04, 0x11
        /*000e*/ 	.short	(.L_14 - .L_13)
	.align		4
.L_13:
        /*0010*/ 	.word	index@(_ZN7cutlass13device_kernelINS_4gemm6kernel13GemmUniversalIN4cute5tupleIJiiiiEEENS1_10collective13CollectiveMmaINS1_37MainloopSm90TmaGmmaWarpSpecializedFP8ILi5ENS5_IJNS4_1CILi2EEESB_NSA_ILi1EEEEEENS1_35KernelTmaWarpSpecializedCooperativeEEENS5_IJNSA_ILi256EEESG_NSA_ILi128EEEEEENS_12float_e4m3_tENS5_IJlSC_lEEESJ_SK_NS4_8TiledMMAINS4_8MMA_AtomIJNS4_4SM904GMMA31MMA_64x256x32_F32E4M3E4M3_SS_TNILNSO_7ScaleInE1ELSQ_1EEEEEENS4_6LayoutINS5_IJSB_SC_SC_EEENS5_IJSC_NSA_ILi0EEESV_EEEEENS5_IJNS4_10UnderscoreESY_SY_EEEEENS4_23SM90_TMA_LOAD_MULTICASTENS4_14ComposedLayoutINS4_7SwizzleILi3ELi4ELi3EEENS4_18smem_ptr_flag_bitsILi8EEENST_INS5_IJNSA_ILi8EEESH_EEENS5_IJSH_SC_EEEEEEEvNS4_8identityES11_S1B_vS1C_EENS_8epilogue10collective6detail29Sm90TmaWarpSpecializedAdapterINS1F_15DefaultEpilogueISJ_SK_SK_NS1E_6thread17LinearCombinationISJ_Li1EffLNS1J_9ScaleType4KindE0ELNS_15FloatRoundStyleE2ESJ_EENS1_15EpilogueDefaultEEEEEvvEEEEvNT_6ParamsE)
        /*0014*/ 	.word	0x00000cc8


	//----- nvinfo : EIATTR_MIN_STACK_SIZE
	.align		4
.L_14:
        /*0018*/ 	.byte	0x04, 0x12
        /*001a*/ 	.short	(.L_16 - .L_15)
	.align		4
.L_15:
        /*001c*/ 	.word	index@(_ZN7cutlass13device_kernelINS_4gemm6kernel13GemmUniversalIN4cute5tupleIJiiiiEEENS1_10collective13CollectiveMmaINS1_37MainloopSm90TmaGmmaWarpSpecializedFP8ILi5ENS5_IJNS4_1CILi2EEESB_NSA_ILi1EEEEEENS1_35KernelTmaWarpSpecializedCooperativeEEENS5_IJNSA_ILi256EEESG_NSA_ILi128EEEEEENS_12float_e4m3_tENS5_IJlSC_lEEESJ_SK_NS4_8TiledMMAINS4_8MMA_AtomIJNS4_4SM904GMMA31MMA_64x256x32_F32E4M3E4M3_SS_TNILNSO_7ScaleInE1ELSQ_1EEEEEENS4_6LayoutINS5_IJSB_SC_SC_EEENS5_IJSC_NSA_ILi0EEESV_EEEEENS5_IJNS4_10UnderscoreESY_SY_EEEEENS4_23SM90_TMA_LOAD_MULTICASTENS4_14ComposedLayoutINS4_7SwizzleILi3ELi4ELi3EEENS4_18smem_ptr_flag_bitsILi8EEENST_INS5_IJNSA_ILi8EEESH_EEENS5_IJSH_SC_EEEEEEEvNS4_8identityES11_S1B_vS1C_EENS_8epilogue10collective6detail29Sm90TmaWarpSpecializedAdapterINS1F_15DefaultEpilogueISJ_SK_SK_NS1E_6thread17LinearCombinationISJ_Li1EffLNS1J_9ScaleType4KindE0ELNS_15FloatRoundStyleE2ESJ_EENS1_15EpilogueDefaultEEEEEvvEEEEvNT_6ParamsE)
        /*0020*/ 	.word	0x00000cc8
.L_16:


//--------------------- .nv.compat                --------------------------
	.section	.nv.compat,"",@"SHT_CUDA_COMPAT_INFO"
	.align	4
        /*0000*/ 	.byte	0x02, 0x09, 0x01, 0x00, 0x02, 0x02, 0x04, 0x00, 0x02, 0x05, 0x05, 0x00, 0x03, 0x07, 0x01, 0x01
        /*0010*/ 	.byte	0x02, 0x03, 0x01, 0x00, 0x02, 0x06, 0x01, 0x00, 0x04, 0x0b, 0x08, 0x00, 0x00, 0x00, 0x00, 0x00
        /*0020*/ 	.byte	0x00, 0x00, 0x00, 0x00


//--------------------- .nv.info._ZN7cutlass13device_kernelINS_4gemm6kernel13GemmUniversalIN4cute5tupleIJiiiiEEENS1_10collective13CollectiveMmaINS1_37MainloopSm90TmaGmmaWarpSpecializedFP8ILi5ENS5_IJNS4_1CILi2EEESB_NSA_ILi1EEEEEENS1_35KernelTmaWarpSpecializedCooperativeEEENS5_IJNSA_ILi256EEESG_NSA_ILi128EEEEEENS_12float_e4m3_tENS5_IJlSC_lEEESJ_SK_NS4_8TiledMMAINS4_8MMA_AtomIJNS4_4SM904GMMA31MMA_64x256x32_F32E4M3E4M3_SS_TNILNSO_7ScaleInE1ELSQ_1EEEEEENS4_6LayoutINS5_IJSB_SC_SC_EEENS5_IJSC_NSA_ILi0EEESV_EEEEENS5_IJNS4_10UnderscoreESY_SY_EEEEENS4_23SM90_TMA_LOAD_MULTICASTENS4_14ComposedLayoutINS4_7SwizzleILi3ELi4ELi3EEENS4_18smem_ptr_flag_bitsILi8EEENST_INS5_IJNSA_ILi8EEESH_EEENS5_IJSH_SC_EEEEEEEvNS4_8identityES11_S1B_vS1C_EENS_8epilogue10collective6detail29Sm90TmaWarpSpecializedAdapterINS1F_15DefaultEpilogueISJ_SK_SK_NS1E_6thread17LinearCombinationISJ_Li1EffLNS1J_9ScaleType4KindE0ELNS_15FloatRoundStyleE2ESJ_EENS1_15EpilogueDefaultEEEEEvvEEEEvNT_6ParamsE --------------------------
	.section	.nv.info._ZN7cutlass13device_kernelINS_4gemm6kernel13GemmUniversalIN4cute5tupleIJiiiiEEENS1_10collective13CollectiveMmaINS1_37MainloopSm90TmaGmmaWarpSpecializedFP8ILi5ENS5_IJNS4_1CILi2EEESB_NSA_ILi1EEEEEENS1_35KernelTmaWarpSpecializedCooperativeEEENS5_IJNSA_ILi256EEESG_NSA_ILi128EEEEEENS_12float_e4m3_tENS5_IJlSC_lEEESJ_SK_NS4_8TiledMMAINS4_8MMA_AtomIJNS4_4SM904GMMA31MMA_64x256x32_F32E4M3E4M3_SS_TNILNSO_7ScaleInE1ELSQ_1EEEEEENS4_6LayoutINS5_IJSB_SC_SC_EEENS5_IJSC_NSA_ILi0EEESV_EEEEENS5_IJNS4_10UnderscoreESY_SY_EEEEENS4_23SM90_TMA_LOAD_MULTICASTENS4_14ComposedLayoutINS4_7SwizzleILi3ELi4ELi3EEENS4_18smem_ptr_flag_bitsILi8EEENST_INS5_IJNSA_ILi8EEESH_EEENS5_IJSH_SC_EEEEEEEvNS4_8identityES11_S1B_vS1C_EENS_8epilogue10collective6detail29Sm90TmaWarpSpecializedAdapterINS1F_15DefaultEpilogueISJ_SK_SK_NS1E_6thread17LinearCombinationISJ_Li1EffLNS1J_9ScaleType4KindE0ELNS_15FloatRoundStyleE2ESJ_EENS1_15EpilogueDefaultEEEEEvvEEEEvNT_6ParamsE,"",@"SHT_CUDA_INFO"
	.sectionflags	@""
	.align	4


	//----- nvinfo : EIATTR_CUDA_API_VERSION
	.align		4
        /*0000*/ 	.byte	0x04, 0x37
        /*0002*/ 	.short	(.L_18 - .L_17)
.L_17:
        /*0004*/ 	.word	0x00000082


	//----- nvinfo : EIATTR_KPARAM_INFO
	.align		4
.L_18:
        /*0008*/ 	.byte	0x04, 0x17
        /*000a*/ 	.short	(.L_20 - .L_19)
.L_19:
        /*000c*/ 	.word	0x00000000
        /*0010*/ 	.short	0x0000
        /*0012*/ 	.short	0x0070
        /*0014*/ 	.byte	0x00, 0xf0, 0x01, 0x10


	//----- nvinfo : EIATTR_SPARSE_MMA_MASK
	.align		4
.L_20:
        /*0018*/ 	.byte	0x03, 0x50
        /*001a*/ 	.short	0x0000


	//----- nvinfo : EIATTR_MAXREG_COUNT
	.align		4
        /*001c*/ 	.byte	0x03, 0x1b
        /*001e*/ 	.short	0x00a8


	//----- nvinfo : EIATTR_NUM_BARRIERS
	.align		4
        /*0020*/ 	.byte	0x02, 0x4c
        /*0022*/ 	.byte	0x01
	.zero		1


	//----- nvinfo : EIATTR_ANNOTATIONS
	.align		4
        /*0024*/ 	.byte	0x04, 0x55
        /*0026*/ 	.short	(.L_22 - .L_21)


	//   ....[0]....
.L_21:
        /*0028*/ 	.word	0x00000001
        /*002c*/ 	.byte	0x50, 0x07, 0x00, 0x00, 0x01, 0x00, 0x00, 0x00, 0x20, 0x08, 0x00, 0x00, 0x01, 0x00, 0x00, 0x00
        /* <DEDUP_REMOVED lines=2039> */
        /*7fac*/ 	.byte	0x60, 0x9e, 0x02, 0x00


	//----- nvinfo : EIATTR_MERCURY_ISA_VERSION
	.align		4
.L_22:
        /*7fb0*/ 	.byte	0x03, 0x5f
        /*7fb2*/ 	.short	0x0101


	//----- nvinfo : EIATTR_INT_WARP_WIDE_INSTR_OFFSETS
	.align		4
        /*7fb4*/ 	.byte	0x04, 0x31
        /*7fb6*/ 	.short	(.L_24 - .L_23)


	//   ....[0]....
.L_23:
        /*7fb8*/ 	.word	0x00000570


	//   ....[1]....
        /*7fbc*/ 	.word	0x00000590


	//   ....[2]....
        /*7fc0*/ 	.word	0x000006f0


	//----- nvinfo : EIATTR_COOP_GROUP_MASK_REGIDS
	.align		4
.L_24:
        /*7fc4*/ 	.byte	0x04, 0x29
        /*7fc6*/ 	.short	(.L_26 - .L_25)


	//   ....[0]....
.L_25:
        /*7fc8*/ 	.word	0xffffffff


	//   ....[1]....
        /*7fcc*/ 	.word	0xffffffff


	//   ....[2]....
        /*7fd0*/ 	.word	0xffffffff


	//   ....[3]....
        /*7fd4*/ 	.word	0xffffffff


	//   ....[4]....
        /*7fd8*/ 	.word	0xffffffff


	//   ....[5]....
        /*7fdc*/ 	.word	0xffffffff


	//----- nvinfo : EIATTR_COOP_GROUP_INSTR_OFFSETS
	.align		4
.L_26:
        /*7fe0*/ 	.byte	0x04, 0x28
        /*7fe2*/ 	.short	(.L_28 - .L_27)


	//   ....[0]....
.L_27:
        /*7fe4*/ 	.word	0x00000070


	//   ....[1]....
        /*7fe8*/ 	.word	0x00000080


	//   ....[2]....
        /*7fec*/ 	.word	0x000001a0


	//   ....[3]....
        /*7ff0*/ 	.word	0x000003e0


	//   ....[4]....
        /*7ff4*/ 	.word	0x00000860


	//   ....[5]....
        /*7ff8*/ 	.word	0x000029b0


	//----- nvinfo : EIATTR_REG_RECONFIG
	.align		4
.L_28:
        /*7ffc*/ 	.byte	0x01, 0x54
	.zero		2


	//----- nvinfo : EIATTR_MBARRIER_INSTR_OFFSETS
	.align		4
        /*8000*/ 	.byte	0x04, 0x39
        /*8002*/ 	.short	(.L_30 - .L_29)


	//   ....[0]....
.L_29:
        /*8004*/ 	.word	0x00000320
        /*8008*/ 	.word	0x000000ff
        /*800c*/ 	.word	0x00000000
        /*8010*/ 	.short	0x0100
        /*8012*/ 	.byte	0x09
	.zero		1


	//   ....[1]....
        /*8014*/ 	.word	0x00000330
        /*8018*/ 	.word	0x000000ff
        /*801c*/ 	.word	0x00000028
        /*8020*/ 	.short	0x0100
        /*8022*/ 	.byte	0x09
	.zero		1


	//   ....[2]....
        /*8024*/ 	.word	0x00000340
        /*8028*/ 	.word	0x000000ff
        /*802c*/ 	.word	0x00000008
        /*8030*/ 	.short	0x0100
        /*8032*/ 	.byte	0x09
	.zero		1


	//   ....[3]....
        /*8034*/ 	.word	0x00000350
        /*8038*/ 	.word	0x000000ff
        /*803c*/ 	.word	0x00000030
        /*8040*/ 	.short	0x0100
        /*8042*/ 	.byte	0x09
	.zero		1


	//   ....[4]....
        /*8044*/ 	.word	0x00000360
        /*8048*/ 	.word	0x000000ff
        /*804c*/ 	.word	0x00000010
        /*8050*/ 	.short	0x0100
        /*8052*/ 	.byte	0x09
	.zero		1


	//   ....[5]....
        /*8054*/ 	.word	0x00000370
        /*8058*/ 	.word	0x000000ff
        /*805c*/ 	.word	0x00000038
        /*8060*/ 	.short	0x0100
        /*8062*/ 	.byte	0x09
	.zero		1


	//   ....[6]....
        /*8064*/ 	.word	0x00000380
        /*8068*/ 	.word	0x000000ff
        /*806c*/ 	.word	0x00000018
        /*8070*/ 	.short	0x0100
        /*8072*/ 	.byte	0x09
	.zero		1


	//   ....[7]....
        /*8074*/ 	.word	0x00000390
        /*8078*/ 	.word	0x000000ff
        /*807c*/ 	.word	0x00000040
        /*8080*/ 	.short	0x0100
        /*8082*/ 	.byte	0x09
	.zero		1


	//   ....[8]....
        /*8084*/ 	.word	0x000003a0
        /*8088*/ 	.word	0x000000ff
        /*808c*/ 	.word	0x00000020
        /*8090*/ 	.short	0x0100
        /*8092*/ 	.byte	0x09
	.zero		1


	//   ....[9]....
        /*8094*/ 	.word	0x000003b0
        /*8098*/ 	.word	0x000000ff
        /*809c*/ 	.word	0x00000048
        /*80a0*/ 	.short	0x0100
        /*80a2*/ 	.byte	0x09
	.zero		1


	//   ....[10]....
        /*80a4*/ 	.word	0x00000780
        /*80a8*/ 	.word	0x000000ff
        /*80ac*/ 	.word	0x00000060
        /*80b0*/ 	.short	0x0100
        /*80b2*/ 	.byte	0x06
	.zero		1


	//   ....[11]....
        /*80b4*/ 	.word	0x00000800
        /*80b8*/ 	.word	0x000000ff
        /*80bc*/ 	.word	0x00000068
        /*80c0*/ 	.short	0x0100
        /*80c2*/ 	.byte	0x06
	.zero		1


	//   ....[12]....
        /*80c4*/ 	.word	0x00002da0
        /*80c8*/ 	.word	0x000000ff
        /*80cc*/ 	.word	0x00000000
        /*80d0*/ 	.short	0x010a
        /*80d2*/ 	.byte	0x06
	.zero		1


	//   ....[13]....
        /*80d4*/ 	.word	0x00002de0
        /*80d8*/ 	.word	0x000000ff
        /*80dc*/ 	.word	0x00000000
        /*80e0*/ 	.short	0x010a
        /*80e2*/ 	.byte	0x06
	.zero		1


	//   ....[14]....
        /*80e4*/ 	.word	0x000090f0
        /*80e8*/ 	.word	0x000000ff
        /*80ec*/ 	.word	0x00000000
        /*80f0*/ 	.short	0x010a
        /*80f2*/ 	.byte	0x10
	.zero		1


	//   ....[15]....
        /*80f4*/ 	.word	0x00009130
        /*80f8*/ 	.word	0x000000ff
        /*80fc*/ 	.word	0x00000000
        /*8100*/ 	.short	0x010a
        /*8102*/ 	.byte	0x10
	.zero		1


	//   ....[16]....
        /*8104*/ 	.word	0x00011980
        /*8108*/ 	.word	0x00000000
        /*810c*/ 	.word	0x00000000
        /*8110*/ 	.short	0x0101
        /*8112*/ 	.byte	0x3f
	.zero		1


	//   ....[17]....
        /*8114*/ 	.word	0x000154a0
        /*8118*/ 	.word	0x00000000
        /*811c*/ 	.word	0x00000000
        /*8120*/ 	.short	0x0101
        /*8122*/ 	.byte	0x3f
	.zero		1


	//   ....[18]....
        /*8124*/ 	.word	0x00028fe0
        /*8128*/ 	.word	0x0000000c
        /*812c*/ 	.word	0x00000028
        /*8130*/ 	.short	0x010a
        /*8132*/ 	.byte	0x3f
	.zero		1


	//   ....[19]....
        /*8134*/ 	.word	0x00029360
        /*8138*/ 	.word	0x00000002
        /*813c*/ 	.word	0x00000068
        /*8140*/ 	.short	0x0101
        /*8142*/ 	.byte	0x3f
	.zero		1


	//   ....[20]....
        /*8144*/ 	.word	0x00029b10
        /*8148*/ 	.word	0x00000003
        /*814c*/ 	.word	0x00000000
        /*8150*/ 	.short	0x010a
        /*8152*/ 	.byte	0x3f
	.zero		1


	//   ....[21]....
        /*8154*/ 	.word	0x00029ba0
        /*8158*/ 	.word	0x00000003
        /*815c*/ 	.word	0x00000000
        /*8160*/ 	.short	0x010a
        /*8162*/ 	.byte	0x3f
	.zero		1


	//   ....[22]....
        /*8164*/ 	.word	0x00029c30
        /*8168*/ 	.word	0x00000003
        /*816c*/ 	.word	0x00000000
        /*8170*/ 	.short	0x010a
        /*8172*/ 	.byte	0x3f
	.zero		1


	//   ....[23]....
        /*8174*/ 	.word	0x00029cc0
        /*8178*/ 	.word	0x00000003
        /*817c*/ 	.word	0x00000000
        /*8180*/ 	.short	0x010a
        /*8182*/ 	.byte	0x3f
	.zero		1


	//   ....[24]....
        /*8184*/ 	.word	0x00029d50
        /*8188*/ 	.word	0x00000003
        /*818c*/ 	.word	0x00000000
        /*8190*/ 	.short	0x010a
        /*8192*/ 	.byte	0x3f
	.zero		1


	//   ....[25]....
        /*8194*/ 	.word	0x00029dc0
        /*8198*/ 	.word	0x00000003
        /*819c*/ 	.word	0x00000000
        /*81a0*/ 	.short	0x010a
        /*81a2*/ 	.byte	0x3f
	.zero		1


	//   ....[26]....
        /*81a4*/ 	.word	0x00029e30
        /*81a8*/ 	.word	0x00000002
        /*81ac*/ 	.word	0x00000000
        /*81b0*/ 	.short	0x010a
        /*81b2*/ 	.byte	0x3f
	.zero		1


	//   ....[27]....
        /*81b4*/ 	.word	0x00029f10
        /*81b8*/ 	.word	0x0000000c
        /*81bc*/ 	.word	0x00000028
        /*81c0*/ 	.short	0x010a
        /*81c2*/ 	.byte	0x3f
	.zero		1


	//   ....[28]....
        /*81c4*/ 	.word	0x00029fe0
        /*81c8*/ 	.word	0x00000003
        /*81cc*/ 	.word	0x00000000
        /*81d0*/ 	.short	0x010a
        /*81d2*/ 	.byte	0x3f
	.zero		1


	//   ....[29]....
        /*81d4*/ 	.word	0x0002a030
        /*81d8*/ 	.word	0x00000003
        /*81dc*/ 	.word	0x00000000
        /*81e0*/ 	.short	0x010a
        /*81e2*/ 	.byte	0x3f
	.zero		1


	//   ....[30]....
        /*81e4*/ 	.word	0x0002a080
        /*81e8*/ 	.word	0x00000003
        /*81ec*/ 	.word	0x00000000
        /*81f0*/ 	.short	0x010a
        /*81f2*/ 	.byte	0x3f
	.zero		1


	//   ....[31]....
        /*81f4*/ 	.word	0x0002a0d0
        /*81f8*/ 	.word	0x00000003
        /*81fc*/ 	.word	0x00000000
        /*8200*/ 	.short	0x010a
        /*8202*/ 	.byte	0x3f
	.zero		1


	//----- nvinfo : EIATTR_NUM_MBARRIERS
	.align		4
.L_30:
        /*8204*/ 	.byte	0x03, 0x38
        /*8206*/ 	.short	0x000c


	//----- nvinfo : EIATTR_EXIT_INSTR_OFFSETS
	.align		4
        /*8208*/ 	.byte	0x04, 0x1c
        /*820a*/ 	.short	(.L_32 - .L_31)


	//   ....[0]....
.L_31:
        /*820c*/ 	.word	0x000009f0


	//   ....[1]....
        /*8210*/ 	.word	0x00001290


	//   ....[2]....
        /*8214*/ 	.word	0x000285f0


	//   ....[3]....
        /*8218*/ 	.word	0x00028b90


	//   ....[4]....
        /*821c*/ 	.word	0x00029da0


	//----- nvinfo : EIATTR_MAX_THREADS
	.align		4
.L_32:
        /*8220*/ 	.byte	0x04, 0x05
        /*8222*/ 	.short	(.L_34 - .L_33)
.L_33:
        /*8224*/ 	.word	0x00000180
        /*8228*/ 	.word	0x00000001
        /*822c*/ 	.word	0x00000001


	//----- nvinfo : EIATTR_CRS_STACK_SIZE
	.align		4
.L_34:
        /*8230*/ 	.byte	0x04, 0x1e
        /*8232*/ 	.short	(.L_36 - .L_35)
.L_35:
        /*8234*/ 	.word	0x00000000


	//----- nvinfo : EIATTR_CBANK_PARAM_SIZE
	.align		4
.L_36:
        /*8238*/ 	.byte	0x03, 0x19
        /*823a*/ 	.short	0x0470


	//----- nvinfo : EIATTR_PARAM_CBANK
	.align		4
        /*823c*/ 	.byte	0x04, 0x0a
        /*823e*/ 	.short	(.L_38 - .L_37)
	.align		4
.L_37:
        /*8240*/ 	.word	index@(.nv.constant0._ZN7cutlass13device_kernelINS_4gemm6kernel13GemmUniversalIN4cute5tupleIJiiiiEEENS1_10collective13CollectiveMmaINS1_37MainloopSm90TmaGmmaWarpSpecializedFP8ILi5ENS5_IJNS4_1CILi2EEESB_NSA_ILi1EEEEEENS1_35KernelTmaWarpSpecializedCooperativeEEENS5_IJNSA_ILi256EEESG_NSA_ILi128EEEEEENS_12float_e4m3_tENS5_IJlSC_lEEESJ_SK_NS4_8TiledMMAINS4_8MMA_AtomIJNS4_4SM904GMMA31MMA_64x256x32_F32E4M3E4M3_SS_TNILNSO_7ScaleInE1ELSQ_1EEEEEENS4_6LayoutINS5_IJSB_SC_SC_EEENS5_IJSC_NSA_ILi0EEESV_EEEEENS5_IJNS4_10UnderscoreESY_SY_EEEEENS4_23SM90_TMA_LOAD_MULTICASTENS4_14ComposedLayoutINS4_7SwizzleILi3ELi4ELi3EEENS4_18smem_ptr_flag_bitsILi8EEENST_INS5_IJNSA_ILi8EEESH_EEENS5_IJSH_SC_EEEEEEEvNS4_8identityES11_S1B_vS1C_EENS_8epilogue10collective6detail29Sm90TmaWarpSpecializedAdapterINS1F_15DefaultEpilogueISJ_SK_SK_NS1E_6thread17LinearCombinationISJ_Li1EffLNS1J_9ScaleType4KindE0ELNS_15FloatRoundStyleE2ESJ_EENS1_15EpilogueDefaultEEEEEvvEEEEvNT_6ParamsE)
        /*8244*/ 	.short	0x0210
        /*8246*/ 	.short	0x0470


	//----- nvinfo : EIATTR_SW_WAR
	.align		4
.L_38:
        /*8248*/ 	.byte	0x04, 0x36
        /*824a*/ 	.short	(.L_40 - .L_39)
.L_39:
        /*824c*/ 	.word	0x00000008
.L_40:


//--------------------- .nv.callgraph             --------------------------
	.section	.nv.callgraph,"",@"SHT_CUDA_CALLGRAPH"
	.align	4
	.sectionentsize	8
	.align		4
        /*0000*/ 	.word	0x00000000
	.align		4
        /*0004*/ 	.word	0xffffffff
	.align		4
        /*0008*/ 	.word	0x00000000
	.align		4
        /*000c*/ 	.word	0xfffffffe
	.align		4
        /*0010*/ 	.word	0x00000000
	.align		4
        /*0014*/ 	.word	0xfffffffd
	.align		4
        /*0018*/ 	.word	0x00000000
	.align		4
        /*001c*/ 	.word	0xfffffffc


//--------------------- .nv.constant4             --------------------------
	.section	.nv.constant4,"a",@progbits
	.align	8
	.align		8
.nv.constant4:
        /*0000*/ 	.dword	_ZN39_INTERNAL_a8915597_4_k_cu_3ba9b6bb_57544cuda3std3__45__cpo5beginE
	.align		8
        /*0008*/ 	.dword	_ZN39_INTERNAL_a8915597_4_k_cu_3ba9b6bb_57544cuda3std3__45__cpo3endE
	.align		8
        /*0010*/ 	.dword	_ZN39_INTERNAL_a8915597_4_k_cu_3ba9b6bb_57544cuda3std3__45__cpo6cbeginE
	.align		8
        /*0018*/ 	.dword	_ZN39_INTERNAL_a8915597_4_k_cu_3ba9b6bb_57544cuda3std3__45__cpo4cendE
	.align		8
        /*0020*/ 	.dword	_ZN39_INTERNAL_a8915597_4_k_cu_3ba9b6bb_57544cuda3std3__441_GLOBAL__N__a8915597_4_k_cu_3ba9b6bb_57546ignoreE
	.align		8
        /*0028*/ 	.dword	_ZN39_INTERNAL_a8915597_4_k_cu_3ba9b6bb_57544cuda3std3__419piecewise_constructE
	.align		8
        /*0030*/ 	.dword	_ZN39_INTERNAL_a8915597_4_k_cu_3ba9b6bb_57544cuda3std3__48in_placeE
	.align		8
        /*0038*/ 	.dword	_ZN39_INTERNAL_a8915597_4_k_cu_3ba9b6bb_57544cuda3std6ranges3__45__cpo4swapE
	.align		8
        /*0040*/ 	.dword	_ZN39_INTERNAL_a8915597_4_k_cu_3ba9b6bb_57544cuda3std6ranges3__45__cpo9iter_moveE
	.align		8
        /*0048*/ 	.dword	_ZN39_INTERNAL_a8915597_4_k_cu_3ba9b6bb_57544cute7productE
	.align		8
        /*0050*/ 	.dword	_ZN39_INTERNAL_a8915597_4_k_cu_3ba9b6bb_57544cute1_E


//--------------------- .text._ZN7cutlass13device_kernelINS_4gemm6kernel13GemmUniversalIN4cute5tupleIJiiiiEEENS1_10collective13CollectiveMmaINS1_37MainloopSm90TmaGmmaWarpSpecializedFP8ILi5ENS5_IJNS4_1CILi2EEESB_NSA_ILi1EEEEEENS1_35KernelTmaWarpSpecializedCooperativeEEENS5_IJNSA_ILi256EEESG_NSA_ILi128EEEEEENS_12float_e4m3_tENS5_IJlSC_lEEESJ_SK_NS4_8TiledMMAINS4_8MMA_AtomIJNS4_4SM904GMMA31MMA_64x256x32_F32E4M3E4M3_SS_TNILNSO_7ScaleInE1ELSQ_1EEEEEENS4_6LayoutINS5_IJSB_SC_SC_EEENS5_IJSC_NSA_ILi0EEESV_EEEEENS5_IJNS4_10UnderscoreESY_SY_EEEEENS4_23SM90_TMA_LOAD_MULTICASTENS4_14ComposedLayoutINS4_7SwizzleILi3ELi4ELi3EEENS4_18smem_ptr_flag_bitsILi8EEENST_INS5_IJNSA_ILi8EEESH_EEENS5_IJSH_SC_EEEEEEEvNS4_8identityES11_S1B_vS1C_EENS_8epilogue10collective6detail29Sm90TmaWarpSpecializedAdapterINS1F_15DefaultEpilogueISJ_SK_SK_NS1E_6thread17LinearCombinationISJ_Li1EffLNS1J_9ScaleType4KindE0ELNS_15FloatRoundStyleE2ESJ_EENS1_15EpilogueDefaultEEEEEvvEEEEvNT_6ParamsE --------------------------
	.section	.text._ZN7cutlass13device_kernelINS_4gemm6kernel13GemmUniversalIN4cute5tupleIJiiiiEEENS1_10collective13CollectiveMmaINS1_37MainloopSm90TmaGmmaWarpSpecializedFP8ILi5ENS5_IJNS4_1CILi2EEESB_NSA_ILi1EEEEEENS1_35KernelTmaWarpSpecializedCooperativeEEENS5_IJNSA_ILi256EEESG_NSA_ILi128EEEEEENS_12float_e4m3_tENS5_IJlSC_lEEESJ_SK_NS4_8TiledMMAINS4_8MMA_AtomIJNS4_4SM904GMMA31MMA_64x256x32_F32E4M3E4M3_SS_TNILNSO_7ScaleInE1ELSQ_1EEEEEENS4_6LayoutINS5_IJSB_SC_SC_EEENS5_IJSC_NSA_ILi0EEESV_EEEEENS5_IJNS4_10UnderscoreESY_SY_EEEEENS4_23SM90_TMA_LOAD_MULTICASTENS4_14ComposedLayoutINS4_7SwizzleILi3ELi4ELi3EEENS4_18smem_ptr_flag_bitsILi8EEENST_INS5_IJNSA_ILi8EEESH_EEENS5_IJSH_SC_EEEEEEEvNS4_8identityES11_S1B_vS1C_EENS_8epilogue10collective6detail29Sm90TmaWarpSpecializedAdapterINS1F_15DefaultEpilogueISJ_SK_SK_NS1E_6thread17LinearCombinationISJ_Li1EffLNS1J_9ScaleType4KindE0ELNS_15FloatRoundStyleE2ESJ_EENS1_15EpilogueDefaultEEEEEvvEEEEvNT_6ParamsE,"ax",@progbits
	.align	128
.text._ZN7cutlass13device_kernelINS_4gemm6kernel13GemmUniversalIN4cute5tupleIJiiiiEEENS1_10collective13CollectiveMmaINS1_37MainloopSm90TmaGmmaWarpSpecializedFP8ILi5ENS5_IJNS4_1CILi2EEESB_NSA_ILi1EEEEEENS1_35KernelTmaWarpSpecializedCooperativeEEENS5_IJNSA_ILi256EEESG_NSA_ILi128EEEEEENS_12float_e4m3_tENS5_IJlSC_lEEESJ_SK_NS4_8TiledMMAINS4_8MMA_AtomIJNS4_4SM904GMMA31MMA_64x256x32_F32E4M3E4M3_SS_TNILNSO_7ScaleInE1ELSQ_1EEEEEENS4_6LayoutINS5_IJSB_SC_SC_EEENS5_IJSC_NSA_ILi0EEESV_EEEEENS5_IJNS4_10UnderscoreESY_SY_EEEEENS4_23SM90_TMA_LOAD_MULTICASTENS4_14ComposedLayoutINS4_7SwizzleILi3ELi4ELi3EEENS4_18smem_ptr_flag_bitsILi8EEENST_INS5_IJNSA_ILi8EEESH_EEENS5_IJSH_SC_EEEEEEEvNS4_8identityES11_S1B_vS1C_EENS_8epilogue10collective6detail29Sm90TmaWarpSpecializedAdapterINS1F_15DefaultEpilogueISJ_SK_SK_NS1E_6thread17LinearCombinationISJ_Li1EffLNS1J_9ScaleType4KindE0ELNS_15FloatRoundStyleE2ESJ_EENS1_15EpilogueDefaultEEEEEvvEEEEvNT_6ParamsE:
        .type           _ZN7cutlass13device_kernelINS_4gemm6kernel13GemmUniversalIN4cute5tupleIJiiiiEEENS1_10collective13CollectiveMmaINS1_37MainloopSm90TmaGmmaWarpSpecializedFP8ILi5ENS5_IJNS4_1CILi2EEESB_NSA_ILi1EEEEEENS1_35KernelTmaWarpSpecializedCooperativeEEENS5_IJNSA_ILi256EEESG_NSA_ILi128EEEEEENS_12float_e4m3_tENS5_IJlSC_lEEESJ_SK_NS4_8TiledMMAINS4_8MMA_AtomIJNS4_4SM904GMMA31MMA_64x256x32_F32E4M3E4M3_SS_TNILNSO_7ScaleInE1ELSQ_1EEEEEENS4_6LayoutINS5_IJSB_SC_SC_EEENS5_IJSC_NSA_ILi0EEESV_EEEEENS5_IJNS4_10UnderscoreESY_SY_EEEEENS4_23SM90_TMA_LOAD_MULTICASTENS4_14ComposedLayoutINS4_7SwizzleILi3ELi4ELi3EEENS4_18smem_ptr_flag_bitsILi8EEENST_INS5_IJNSA_ILi8EEESH_EEENS5_IJSH_SC_EEEEEEEvNS4_8identityES11_S1B_vS1C_EENS_8epilogue10collective6detail29Sm90TmaWarpSpecializedAdapterINS1F_15DefaultEpilogueISJ_SK_SK_NS1E_6thread17LinearCombinationISJ_Li1EffLNS1J_9ScaleType4KindE0ELNS_15FloatRoundStyleE2ESJ_EENS1_15EpilogueDefaultEEEEEvvEEEEvNT_6ParamsE,@function
        .size           _ZN7cutlass13device_kernelINS_4gemm6kernel13GemmUniversalIN4cute5tupleIJiiiiEEENS1_10collective13CollectiveMmaINS1_37MainloopSm90TmaGmmaWarpSpecializedFP8ILi5ENS5_IJNS4_1CILi2EEESB_NSA_ILi1EEEEEENS1_35KernelTmaWarpSpecializedCooperativeEEENS5_IJNSA_ILi256EEESG_NSA_ILi128EEEEEENS_12float_e4m3_tENS5_IJlSC_lEEESJ_SK_NS4_8TiledMMAINS4_8MMA_AtomIJNS4_4SM904GMMA31MMA_64x256x32_F32E4M3E4M3_SS_TNILNSO_7ScaleInE1ELSQ_1EEEEEENS4_6LayoutINS5_IJSB_SC_SC_EEENS5_IJSC_NSA_ILi0EEESV_EEEEENS5_IJNS4_10UnderscoreESY_SY_EEEEENS4_23SM90_TMA_LOAD_MULTICASTENS4_14ComposedLayoutINS4_7SwizzleILi3ELi4ELi3EEENS4_18smem_ptr_flag_bitsILi8EEENST_INS5_IJNSA_ILi8EEESH_EEENS5_IJSH_SC_EEEEEEEvNS4_8identityES11_S1B_vS1C_EENS_8epilogue10collective6detail29Sm90TmaWarpSpecializedAdapterINS1F_15DefaultEpilogueISJ_SK_SK_NS1E_6thread17LinearCombinationISJ_Li1EffLNS1J_9ScaleType4KindE0ELNS_15FloatRoundStyleE2ESJ_EENS1_15EpilogueDefaultEEEEEvvEEEEvNT_6ParamsE,(.L_x_592 - _ZN7cutlass13device_kernelINS_4gemm6kernel13GemmUniversalIN4cute5tupleIJiiiiEEENS1_10collective13CollectiveMmaINS1_37MainloopSm90TmaGmmaWarpSpecializedFP8ILi5ENS5_IJNS4_1CILi2EEESB_NSA_ILi1EEEEEENS1_35KernelTmaWarpSpecializedCooperativeEEENS5_IJNSA_ILi256EEESG_NSA_ILi128EEEEEENS_12float_e4m3_tENS5_IJlSC_lEEESJ_SK_NS4_8TiledMMAINS4_8MMA_AtomIJNS4_4SM904GMMA31MMA_64x256x32_F32E4M3E4M3_SS_TNILNSO_7ScaleInE1ELSQ_1EEEEEENS4_6LayoutINS5_IJSB_SC_SC_EEENS5_IJSC_NSA_ILi0EEESV_EEEEENS5_IJNS4_10UnderscoreESY_SY_EEEEENS4_23SM90_TMA_LOAD_MULTICASTENS4_14ComposedLayoutINS4_7SwizzleILi3ELi4ELi3EEENS4_18smem_ptr_flag_bitsILi8EEENST_INS5_IJNSA_ILi8EEESH_EEENS5_IJSH_SC_EEEEEEEvNS4_8identityES11_S1B_vS1C_EENS_8epilogue10collective6detail29Sm90TmaWarpSpecializedAdapterINS1F_15DefaultEpilogueISJ_SK_SK_NS1E_6thread17LinearCombinationISJ_Li1EffLNS1J_9ScaleType4KindE0ELNS_15FloatRoundStyleE2ESJ_EENS1_15EpilogueDefaultEEEEEvvEEEEvNT_6ParamsE)
        .other          _ZN7cutlass13device_kernelINS_4gemm6kernel13GemmUniversalIN4cute5tupleIJiiiiEEENS1_10collective13CollectiveMmaINS1_37MainloopSm90TmaGmmaWarpSpecializedFP8ILi5ENS5_IJNS4_1CILi2EEESB_NSA_ILi1EEEEEENS1_35KernelTmaWarpSpecializedCooperativeEEENS5_IJNSA_ILi256EEESG_NSA_ILi128EEEEEENS_12float_e4m3_tENS5_IJlSC_lEEESJ_SK_NS4_8TiledMMAINS4_8MMA_AtomIJNS4_4SM904GMMA31MMA_64x256x32_F32E4M3E4M3_SS_TNILNSO_7ScaleInE1ELSQ_1EEEEEENS4_6LayoutINS5_IJSB_SC_SC_EEENS5_IJSC_NSA_ILi0EEESV_EEEEENS5_IJNS4_10UnderscoreESY_SY_EEEEENS4_23SM90_TMA_LOAD_MULTICASTENS4_14ComposedLayoutINS4_7SwizzleILi3ELi4ELi3EEENS4_18smem_ptr_flag_bitsILi8EEENST_INS5_IJNSA_ILi8EEESH_EEENS5_IJSH_SC_EEEEEEEvNS4_8identityES11_S1B_vS1C_EENS_8epilogue10collective6detail29Sm90TmaWarpSpecializedAdapterINS1F_15DefaultEpilogueISJ_SK_SK_NS1E_6thread17LinearCombinationISJ_Li1EffLNS1J_9ScaleType4KindE0ELNS_15FloatRoundStyleE2ESJ_EENS1_15EpilogueDefaultEEEEEvvEEEEvNT_6ParamsE,@"STO_CUDA_ENTRY STV_DEFAULT"
_ZN7cutlass13device_kernelINS_4gemm6kernel13GemmUniversalIN4cute5tupleIJiiiiEEENS1_10collective13CollectiveMmaINS1_37MainloopSm90TmaGmmaWarpSpecializedFP8ILi5ENS5_IJNS4_1CILi2EEESB_NSA_ILi1EEEEEENS1_35KernelTmaWarpSpecializedCooperativeEEENS5_IJNSA_ILi256EEESG_NSA_ILi128EEEEEENS_12float_e4m3_tENS5_IJlSC_lEEESJ_SK_NS4_8TiledMMAINS4_8MMA_AtomIJNS4_4SM904GMMA31MMA_64x256x32_F32E4M3E4M3_SS_TNILNSO_7ScaleInE1ELSQ_1EEEEEENS4_6LayoutINS5_IJSB_SC_SC_EEENS5_IJSC_NSA_ILi0EEESV_EEEEENS5_IJNS4_10UnderscoreESY_SY_EEEEENS4_23SM90_TMA_LOAD_MULTICASTENS4_14ComposedLayoutINS4_7SwizzleILi3ELi4ELi3EEENS4_18smem_ptr_flag_bitsILi8EEENST_INS5_IJNSA_ILi8EEESH_EEENS5_IJSH_SC_EEEEEEEvNS4_8identityES11_S1B_vS1C_EENS_8epilogue10collective6detail29Sm90TmaWarpSpecializedAdapterINS1F_15DefaultEpilogueISJ_SK_SK_NS1E_6thread17LinearCombinationISJ_Li1EffLNS1J_9ScaleType4KindE0ELNS_15FloatRoundStyleE2ESJ_EENS1_15EpilogueDefaultEEEEEvvEEEEvNT_6ParamsE:
[----:B------:R-:W0:Y:S02]  /*0000*/  LDC R1, c[0x0][0x28] ;  /* 0x00000a00ff017b82 */ /* 0x000e240000000800 */
[----:B0-----:R-:W-:Y:S01]  /*0010*/  VIADD R1, R1, 0xfffff338 ;  /* 0xfffff33801017836 */ /* 0x001fe20000000000 */
[----:B------:R-:W0:Y:S01]  /*0020*/  S2R R4, SR_TID.X ;  /* 0x0000000000047919 */ /* 0x000e220000002100 */
[----:B------:R-:W-:Y:S01]  /*0030*/  ELECT P0, URZ, PT ;  /* 0x00000000003f782f */ /* 0x000fe20003800000 */
[----:B------:R-:W-:Y:S01]  /*0040*/  BSSY B0, `(.L_x_0) ;  /* 0x0000015000007945 */ /* 0x000fe20003800000 */
[--C-:B0-----:R-:W-:Y:S02]  /*0050*/  SHF.R.U32.HI R0, RZ, 0x5, R4.reuse ;  /* 0x00000005ff007819 */ /* 0x101fe40000011604 */
[----:B------:R-:W-:-:S03]  /*0060*/  SHF.R.U32.HI R2, RZ, 0x7, R4 ;  /* 0x00000007ff027819 */ /* 0x000fc60000011604 */
[----:B------:R-:W0:Y:S04]  /*0070*/  SHFL.IDX PT, R3, R0, RZ, 0x1f ;  /* 0x00001fff00037589 */ /* 0x000e2800000e0000 */
[----:B------:R-:W1:Y:S01]  /*0080*/  SHFL.IDX PT, R2, R2, RZ, 0x1f ;  /* 0x00001fff02027589 */ /* 0x000e6200000e0000 */
[----:B0-----:R-:W-:Y:S02]  /*0090*/  R2UR UR4, R3 ;  /* 0x00000000030472ca */ /* 0x001fe400000e0000 */
[----:B-1----:R-:W-:-:S11]  /*00a0*/  R2UR UR6, R2 ;  /* 0x00000000020672ca */ /* 0x002fd600000e0000 */
[----:B------:R-:W-:Y:S02]  /*00b0*/  USHF.R.S32.HI UR5, URZ, 0x1f, UR4 ;  /* 0x0000001f3f057899 */ /* 0x000fe40008011404 */
[----:B------:R-:W-:Y:S02]  /*00c0*/  ISETP.NE.OR P0, PT, RZ, UR4, !P0 ;  /* 0x00000004ff007c0c */ /* 0x000fe4000c705670 */
[----:B------:R-:W-:-:S04]  /*00d0*/  ULEA.HI UR5, UR5, UR4, URZ, 0x2 ;  /* 0x0000000405057291 */ /* 0x000fc8000f8f103f */
[----:B------:R-:W-:-:S04]  /*00e0*/  ULOP3.LUT UR5, UR5, 0xfffffffc, URZ, 0xc0, !UPT ;  /* 0xfffffffc05057892 */ /* 0x000fc8000f8ec03f */
[----:B------:R-:W-:-:S03]  /*00f0*/  UIADD3 UR8, UR4, -UR5, URZ ;  /* 0x8000000504087290 */ /* 0x000fc6000fffe03f */
[----:B------:R-:W-:Y:S09]  /*0100*/  @P0 BRA `(.L_x_1) ;  /* 0x0000000000200947 */ /* 0x000ff20003800000 */
[----:B------:R-:W-:Y:S02]  /*0110*/  ULDC.64 UR4, c[0x0][0x198] ;  /* 0x0000660000047ab9 */ /* 0x000fe40000000a00 */
[----:B------:R-:W-:Y:S02]  /*0120*/  UIADD3 UR10, UP0, UR4, 0xf0, URZ ;  /* 0x000000f0040a7890 */ /* 0x000fe4000ff1e03f */
[----:B------:R-:W-:Y:S02]  /*0130*/  UIADD3 UR4, UP1, UR4, 0x1f0, URZ ;  /* 0x000001f004047890 */ /* 0x000fe4000ff3e03f */
[----:B------:R-:W-:Y:S02]  /*0140*/  UIADD3.X UR11, URZ, UR5, URZ, UP0, !UPT ;  /* 0x000000053f0b7290 */ /* 0x000fe400087fe43f */
[----:B------:R-:W-:-:S07]  /*0150*/  UIADD3.X UR5, URZ, UR5, URZ, UP1, !UPT ;  /* 0x000000053f057290 */ /* 0x000fce0008ffe43f */
[----:B------:R0:W-:Y:S02]  /*0160*/  UTMACCTL.PF [UR10] ;  /* 0x000000000a0079b9 */ /* 0x0001e40008040000 */
[----:B------:R0:W-:Y:S02]  /*0170*/  UTMACCTL.PF [UR4] ;  /* 0x00000000040079b9 */ /* 0x0001e40008040000 */
[----:B0-----:R-:W-:Y:S01]  /*0180*/  NOP ;  /* 0x0000000000007918 */ /* 0x001fe20000000000 */
.L_x_1:
[----:B------:R-:W-:Y:S05]  /*0190*/  BSYNC B0 ;  /* 0x0000000000007941 */ /* 0x000fea0003800000 */
.L_x_0:
[----:B------:R-:W0:Y:S01]  /*01a0*/  SHFL.IDX PT, R3, R0, RZ, 0x1f ;  /* 0x00001fff00037589 */ /* 0x000e2200000e0000 */
[----:B------:R-:W-:Y:S01]  /*01b0*/  UISETP.NE.AND UP0, UPT, UR8, 0x3, UPT ;  /* 0x000000030800788c */ /* 0x000fe2000bf05270 */
[----:B------:R-:W-:Y:S01]  /*01c0*/  ISETP.NE.AND P1, PT, RZ, UR6, PT ;  /* 0x00000006ff007c0c */ /* 0x000fe2000bf25270 */
[----:B------:R-:W-:Y:S02]  /*01d0*/  UIADD3 UR10, UR6, -0x1, URZ ;  /* 0xffffffff060a7890 */ /* 0x000fe4000fffe03f */
[----:B------:R-:W-:Y:S02]  /*01e0*/  UISETP.EQ.OR UP0, UPT, UR8, URZ, !UP0 ;  /* 0x0000003f0800728c */ /* 0x000fe4000c702670 */
[----:B------:R-:W-:Y:S02]  /*01f0*/  UISETP.GE.U32.AND UP1, UPT, UR10, 0x2, UPT ;  /* 0x000000020a00788c */ /* 0x000fe4000bf26070 */
[----:B------:R-:W-:-:S04]  /*0200*/  UISETP.EQ.AND UP0, UPT, UR6, URZ, UP0 ;  /* 0x0000003f0600728c */ /* 0x000fc80008702270 */
[----:B------:R-:W-:-:S04]  /*0210*/  USEL UR13, URZ, 0x1, !UP0 ;  /* 0x000000013f0d7887 */ /* 0x000fc8000c000000 */
[----:B------:R-:W-:Y:S01]  /*0220*/  USEL UR13, UR13, 0x2, UP1 ;  /* 0x000000020d0d7887 */ /* 0x000fe20008800000 */
[----:B0-----:R-:W-:-:S13]  /*0230*/  ISETP.NE.AND P0, PT, R3, RZ, PT ;  /* 0x000000ff0300720c */ /* 0x001fda0003f05270 */
[----:B------:R-:W-:Y:S05]  /*0240*/  @P0 BRA `(.L_x_2) ;  /* 0x0000000000600947 */ /* 0x000fea0003800000 */
[----:B------:R-:W0:Y:S01]  /*0250*/  S2UR UR9, SR_CgaCtaId ;  /* 0x00000000000979c3 */ /* 0x000e220000008800 */
[----:B------:R-:W-:Y:S01]  /*0260*/  UMOV UR4, 0x400 ;  /* 0x0000040000047882 */ /* 0x000fe20000000000 */
[----:B------:R-:W-:Y:S01]  /*0270*/  UMOV UR5, 0x1 ;  /* 0x0000000100057882 */ /* 0x000fe20000000000 */
[----:B------:R-:W-:Y:S01]  /*0280*/  UMOV UR6, 0x6 ;  /* 0x0000000600067882 */ /* 0x000fe20000000000 */
[----:B------:R-:W-:Y:S01]  /*0290*/  ELECT P0, URZ, PT ;  /* 0x00000000003f782f */ /* 0x000fe20003800000 */
[----:B------:R-:W-:-:S04]  /*02a0*/  UIADD3 UR6, -UR6, 0x100000, URZ ;  /* 0x0010000006067890 */ /* 0x000fc8000fffe13f */
[----:B------:R-:W-:Y:S02]  /*02b0*/  USHF.L.U32 UR7, UR6, 0xb, URZ ;  /* 0x0000000b06077899 */ /* 0x000fe4000800063f */
[----:B------:R-:W-:Y:S02]  /*02c0*/  USHF.L.U32 UR6, UR6, 0x1, URZ ;  /* 0x0000000106067899 */ /* 0x000fe4000800063f */
[----:B0-----:R-:W-:Y:S02]  /*02d0*/  ULEA UR9, UR9, UR4, 0x18 ;  /* 0x0000000409097291 */ /* 0x001fe4000f8ec03f */
[----:B------:R-:W-:-:S04]  /*02e0*/  UIADD3 UR4, -UR5, 0x100000, URZ ;  /* 0x0010000005047890 */ /* 0x000fc8000fffe13f */
[----:B------:R-:W-:Y:S02]  /*02f0*/  USHF.L.U32 UR5, UR4, 0xb, URZ ;  /* 0x0000000b04057899 */ /* 0x000fe4000800063f */
[----:B------:R-:W-:Y:S01]  /*0300*/  USHF.L.U32 UR4, UR4, 0x1, URZ ;  /* 0x0000000104047899 */ /* 0x000fe2000800063f */
[----:B------:R-:W0:Y:S11]  /*0310*/  FENCE.VIEW.ASYNC.S ;  /* 0x00000000000073c6 */ /* 0x000e360000000000 */
[----:B0-----:R0:W1:Y:S01]  /*0320*/  SYNCS.EXCH.64 URZ, [UR9], UR4 ;  /* 0x00000004093f75b2 */ /* 0x0010620008000100 */
[----:B------:R0:W2:Y:S01]  /*0330*/  SYNCS.EXCH.64 URZ, [UR9+0x28], UR6 ;  /* 0x00002806093f75b2 */ /* 0x0000a20008000100 */
[----:B------:R0:W3:Y:S01]  /*0340*/  SYNCS.EXCH.64 URZ, [UR9+0x8], UR4 ;  /* 0x00000804093f75b2 */ /* 0x0000e20008000100 */
[----:B------:R0:W4:Y:S01]  /*0350*/  SYNCS.EXCH.64 URZ, [UR9+0x30], UR6 ;  /* 0x00003006093f75b2 */ /* 0x0001220008000100 */
[----:B------:R0:W0:Y:S01]  /*0360*/  SYNCS.EXCH.64 URZ, [UR9+0x10], UR4 ;  /* 0x00001004093f75b2 */ /* 0x0000220008000100 */
[----:B------:R0:W0:Y:S01]  /*0370*/  SYNCS.EXCH.64 URZ, [UR9+0x38], UR6 ;  /* 0x00003806093f75b2 */ /* 0x0000220008000100 */
[----:B------:R0:W0:Y:S01]  /*0380*/  SYNCS.EXCH.64 URZ, [UR9+0x18], UR4 ;  /* 0x00001804093f75b2 */ /* 0x0000220008000100 */
[----:B------:R0:W0:Y:S01]  /*0390*/  SYNCS.EXCH.64 URZ, [UR9+0x40], UR6 ;  /* 0x00004006093f75b2 */ /* 0x0000220008000100 */
[----:B------:R0:W0:Y:S01]  /*03a0*/  SYNCS.EXCH.64 URZ, [UR9+0x20], UR4 ;  /* 0x00002004093f75b2 */ /* 0x0000220008000100 */
[----:B------:R0:W0:Y:S01]  /*03b0*/  SYNCS.EXCH.64 URZ, [UR9+0x48], UR6 ;  /* 0x00004806093f75b2 */ /* 0x0000220008000100 */
[----:B------:R-:W-:Y:S01]  /*03c0*/  NOP ;  /* 0x0000000000007918 */ /* 0x000fe20000000000 */
.L_x_2:
[----:B------:R-:W-:Y:S01]  /*03d0*/  SHF.R.S32.HI R2, RZ, 0x1f, R4 ;  /* 0x0000001fff027819 */ /* 0x000fe20000011404 */
[----:B------:R-:W5:Y:S01]  /*03e0*/  SHFL.IDX PT, R0, R0, RZ, 0x1f ;  /* 0x00001fff00007589 */ /* 0x000f6200000e0000 */
[----:B0-----:R-:W0:Y:S01]  /*03f0*/  S2UR UR9, SR_CTAID.X ;  /* 0x00000000000979c3 */ /* 0x001e220000002500 */
[----:B------:R-:W-:Y:S02]  /*0400*/  ELECT P0, URZ, PT ;  /* 0x00000000003f782f */ /* 0x000fe40003800000 */
[----:B------:R-:W-:Y:S01]  /*0410*/  LEA.HI R2, R2, R4, RZ, 0x7 ;  /* 0x0000000402027211 */ /* 0x000fe200078f38ff */
[----:B------:R-:W-:Y:S01]  /*0420*/  ULDC UR4, c[0x0][0x150] ;  /* 0x0000540000047ab9 */ /* 0x000fe20000000800 */
[----:B------:R-:W-:Y:S01]  /*0430*/  SHF.R.S32.HI R6, RZ, 0x1f, R3 ;  /* 0x0000001fff067819 */ /* 0x000fe20000011403 */
[----:B------:R-:W-:Y:S01]  /*0440*/  NOP ;  /* 0x0000000000007918 */ /* 0x000fe20000000000 */
[----:B------:R-:W-:Y:S01]  /*0450*/  LOP3.LUT R2, R2, 0xffffff80, RZ, 0xc0, !PT ;  /* 0xffffff8002027812 */ /* 0x000fe200078ec0ff */
[----:B------:R-:W-:Y:S01]  /*0460*/  NOP ;  /* 0x0000000000007918 */ /* 0x000fe20000000000 */
[----:B------:R-:W-:Y:S01]  /*0470*/  LEA.HI R6, R6, R3, RZ, 0x2 ;  /* 0x0000000306067211 */ /* 0x000fe200078f10ff */
[----:B------:R-:W1:Y:S02]  /*0480*/  LDC R8, c[0x0][0x144] ;  /* 0x00005100ff087b82 */ /* 0x000e640000000800 */
[----:B------:R-:W-:Y:S01]  /*0490*/  IMAD.IADD R4, R4, 0x1, -R2 ;  /* 0x0000000104047824 */ /* 0x000fe200078e0a02 */
[----:B------:R-:W-:Y:S01]  /*04a0*/  LOP3.LUT R6, R6, 0x3ffffffc, RZ, 0xc0, !PT ;  /* 0x3ffffffc06067812 */ /* 0x000fe200078ec0ff */
[----:B------:R-:W2:Y:S03]  /*04b0*/  S2R R2, SR_CTAID.Y ;  /* 0x0000000000027919 */ /* 0x000ea60000002600 */
[----:B------:R-:W-:Y:S01]  /*04c0*/  SHF.R.S32.HI R5, RZ, 0x1f, R4 ;  /* 0x0000001fff057819 */ /* 0x000fe20000011404 */
[----:B------:R-:W-:Y:S01]  /*04d0*/  IMAD.IADD R6, R3, 0x1, -R6 ;  /* 0x0000000103067824 */ /* 0x000fe200078e0a06 */
[----:B------:R-:W3:Y:S02]  /*04e0*/  LDC R13, c[0x0][0x148] ;  /* 0x00005200ff0d7b82 */ /* 0x000ee40000000800 */
[----:B------:R-:W-:-:S02]  /*04f0*/  LEA.HI R5, R5, R4, RZ, 0x3 ;  /* 0x0000000405057211 */ /* 0x000fc400078f18ff */
[----:B-----5:R-:W-:Y:S02]  /*0500*/  ISETP.NE.OR P0, PT, R0, RZ, !P0 ;  /* 0x000000ff0000720c */ /* 0x020fe40004705670 */
[--C-:B------:R-:W-:Y:S02]  /*0510*/  SHF.R.S32.HI R0, RZ, 0x3, R5.reuse ;  /* 0x00000003ff007819 */ /* 0x100fe40000011405 */
[----:B------:R-:W-:Y:S02]  /*0520*/  SHF.R.S32.HI R5, RZ, 0x1f, R5 ;  /* 0x0000001fff057819 */ /* 0x000fe40000011405 */
[----:B0-----:R-:W-:Y:S02]  /*0530*/  I2FP.F32.U32 R7, UR9 ;  /* 0x0000000900077c45 */ /* 0x001fe40008201000 */
[----:B------:R-:W-:-:S03]  /*0540*/  LEA.HI R5, R5, R0, RZ, 0x2 ;  /* 0x0000000005057211 */ /* 0x000fc600078f10ff */
[----:B------:R-:W-:Y:S01]  /*0550*/  FMUL R7, R7, UR4 ;  /* 0x0000000407077c20 */ /* 0x000fe20008400000 */
[----:B------:R-:W-:Y:S01]  /*0560*/  LOP3.LUT R5, R5, 0xfffffffc, RZ, 0xc0, !PT ;  /* 0xfffffffc05057812 */ /* 0x000fe200078ec0ff */
[----:B------:R-:W-:Y:S01]  /*0570*/  VOTEU.ALL UP0, P0 ;  /* 0x00000000003f7886 */ /* 0x000fe20000000000 */
[----:B------:R-:W-:Y:S01]  /*0580*/  ULDC UR4, c[0x0][0x154] ;  /* 0x0000550000047ab9 */ /* 0x000fe20000000800 */
[----:B------:R-:W-:Y:S02]  /*0590*/  VOTEU.ALL UP1, P0 ;  /* 0x00000000003f7886 */ /* 0x000fe40000020000 */
[----:B------:R-:W0:Y:S01]  /*05a0*/  F2I.U32.TRUNC.NTZ R7, R7 ;  /* 0x0000000700077305 */ /* 0x000e22000020f000 */
[----:B------:R-:W-:Y:S01]  /*05b0*/  IMAD.IADD R5, R0, 0x1, -R5 ;  /* 0x0000000100057824 */ /* 0x000fe200078e0a05 */
[----:B------:R-:W5:Y:S01]  /*05c0*/  @!UP0 S2UR UR7, SR_CgaCtaId ;  /* 0x00000000000789c3 */ /* 0x000f620000008800 */
[----:B------:R-:W-:Y:S02]  /*05d0*/  @!UP0 UMOV UR6, 0x400 ;  /* 0x0000040000068882 */ /* 0x000fe40000000000 */
[----:B------:R-:W-:Y:S01]  /*05e0*/  IMAD R5, R6, 0x4, R5 ;  /* 0x0000000406057824 */ /* 0x000fe200078e0205 */
[----:B--2---:R-:W-:-:S04]  /*05f0*/  I2FP.F32.U32 R6, R2 ;  /* 0x0000000200067245 */ /* 0x004fc80000201000 */
[----:B------:R-:W-:Y:S01]  /*0600*/  LEA.HI R0, R5, R5, RZ, 0x1 ;  /* 0x0000000505007211 */ /* 0x000fe200078f08ff */
[----:B------:R-:W-:Y:S01]  /*0610*/  FMUL R6, R6, UR4 ;  /* 0x0000000406067c20 */ /* 0x000fe20008400000 */
[----:B------:R-:W-:Y:S02]  /*0620*/  UMOV UR4, 0x20 ;  /* 0x0000002000047882 */ /* 0x000fe40000000000 */
[----:B------:R-:W-:Y:S01]  /*0630*/  LOP3.LUT R0, R0, 0xfffffffe, RZ, 0xc0, !PT ;  /* 0xfffffffe00007812 */ /* 0x000fe200078ec0ff */
[----:B0-----:R-:W-:Y:S01]  /*0640*/  IMAD.MOV R11, RZ, RZ, -R7 ;  /* 0x000000ffff0b7224 */ /* 0x001fe200078e0a07 */
[----:B------:R-:W-:-:S04]  /*0650*/  @!UP0 UIADD3 UR4, -UR4, 0x100000, URZ ;  /* 0x0010000004048890 */ /* 0x000fc8000fffe13f */
[----:B------:R-:W-:Y:S02]  /*0660*/  @!UP0 USHF.L.U32 UR5, UR4, 0xb, URZ ;  /* 0x0000000b04058899 */ /* 0x000fe4000800063f */
[----:B------:R-:W-:Y:S01]  /*0670*/  @!UP0 USHF.L.U32 UR4, UR4, 0x1, URZ ;  /* 0x0000000104048899 */ /* 0x000fe2000800063f */
[----:B------:R-:W0:Y:S01]  /*0680*/  F2I.U32.TRUNC.NTZ R6, R6 ;  /* 0x0000000600067305 */ /* 0x000e22000020f000 */
[----:B------:R-:W2:Y:S01]  /*0690*/  LDC R7, c[0x0][0x140] ;  /* 0x00005000ff077b82 */ /* 0x000ea20000000800 */
[----:B-1----:R-:W-:Y:S02]  /*06a0*/  IMAD R11, R8, R11, UR9 ;  /* 0x00000009080b7e24 */ /* 0x002fe4000f8e020b */
[----:B------:R-:W-:-:S05]  /*06b0*/  IMAD.IADD R0, R5, 0x1, -R0 ;  /* 0x0000000105007824 */ /* 0x000fca00078e0a00 */
[----:B------:R-:W-:Y:S01]  /*06c0*/  ISETP.NE.AND P2, PT, R0, R11, PT ;  /* 0x0000000b0000720c */ /* 0x000fe20003f45270 */
[C---:B------:R-:W-:Y:S01]  /*06d0*/  IMAD.SHL.U32 R0, R5.reuse, 0x4, RZ ;  /* 0x0000000405007824 */ /* 0x040fe200078e00ff */
[----:B-----5:R-:W-:Y:S01]  /*06e0*/  @!UP0 ULEA UR6, UR7, UR6, 0x18 ;  /* 0x0000000607068291 */ /* 0x020fe2000f8ec03f */
[----:B------:R-:W-:Y:S01]  /*06f0*/  VOTEU.ALL UP0, P0 ;  /* 0x00000000003f7886 */ /* 0x000fe20000000000 */
[----:B------:R-:W-:Y:S01]  /*0700*/  LOP3.LUT P0, RZ, R4, 0x7, RZ, 0xc0, !PT ;  /* 0x0000000704ff7812 */ /* 0x000fe2000780c0ff */
[----:B0-----:R-:W-:Y:S01]  /*0710*/  IMAD.MOV R12, RZ, RZ, -R6 ;  /* 0x000000ffff0c7224 */ /* 0x001fe200078e0a06 */
[----:B------:R-:W-:-:S03]  /*0720*/  LOP3.LUT R9, R5, 0xc, R0, 0x78, !PT ;  /* 0x0000000c05097812 */ /* 0x000fc600078e7800 */
[----:B---3--:R-:W-:Y:S01]  /*0730*/  IMAD R5, R13, R12, R2 ;  /* 0x0000000c0d057224 */ /* 0x008fe200078e0202 */
[C---:B------:R-:W-:Y:S01]  /*0740*/  ISETP.LT.U32.AND P0, PT, R9.reuse, 0x4, !P0 ;  /* 0x000000040900780c */ /* 0x040fe20004701070 */
[----:B------:R0:W-:Y:S02]  /*0750*/  STL [R1+0x454], R9 ;  /* 0x0004540901007387 */ /* 0x0001e40000100800 */
[----:B------:R-:W-:Y:S02]  /*0760*/  @P2 LEA.HI R0, R9, R9, RZ, 0x1 ;  /* 0x0000000909002211 */ /* 0x000fe400078f08ff */
[----:B------:R-:W1:Y:S02]  /*0770*/  FENCE.VIEW.ASYNC.S ;  /* 0x00000000000073c6 */ /* 0x000e640000000000 */
[----:B-1----:R0:W1:Y:S01]  /*0780*/  @!UP0 SYNCS.EXCH.64 URZ, [UR6+0x60], UR4 ;  /* 0x00006004063f85b2 */ /* 0x0020620008000100 */
[----:B--2---:R-:W-:Y:S02]  /*0790*/  ISETP.EQ.U32.AND P5, PT, R7, 0x1, PT ;  /* 0x000000010700780c */ /* 0x004fe40003fa2070 */
[----:B------:R-:W-:-:S04]  /*07a0*/  @P2 SHF.R.S32.HI R0, RZ, 0x1, R0 ;  /* 0x00000001ff002819 */ /* 0x000fc80000011400 */
[----:B------:R-:W-:Y:S01]  /*07b0*/  @P2 ISETP.NE.AND P3, PT, R0, R5, PT ;  /* 0x000000050000220c */ /* 0x000fe20003f65270 */
[----:B------:R-:W-:Y:S01]  /*07c0*/  IMAD.MOV.U32 R0, RZ, RZ, 0x1 ;  /* 0x00000001ff007424 */ /* 0x000fe200078e00ff */
[----:B------:R-:W-:Y:S02]  /*07d0*/  SEL R5, RZ, 0x1, !P0 ;  /* 0x00000001ff057807 */ /* 0x000fe40004000000 */
[----:B------:R-:W-:-:S04]  /*07e0*/  @P2 SEL R0, RZ, 0x1, P3 ;  /* 0x00000001ff002807 */ /* 0x000fc80001800000 */
[----:B------:R-:W-:Y:S01]  /*07f0*/  LOP3.LUT R0, R0, R5, RZ, 0xc0, !PT ;  /* 0x0000000500007212 */ /* 0x000fe200078ec0ff */
[----:B------:R0:W2:Y:S01]  /*0800*/  @!UP1 SYNCS.EXCH.64 URZ, [UR6+0x68], UR4 ;  /* 0x00006804063f95b2 */ /* 0x0000a20008000100 */
[----:B------:R-:W-:-:S03]  /*0810*/  NOP ;  /* 0x0000000000007918 */ /* 0x000fc60000000000 */
[----:B------:R0:W-:Y:S01]  /*0820*/  STL [R1+0x450], R0 ;  /* 0x0004500001007387 */ /* 0x0001e20000100800 */
[----:B-1----:R-:W-:Y:S05]  /*0830*/  @!P5 BRA `(.L_x_3) ;  /* 0x000000000008d947 */ /* 0x002fea0003800000 */
[----:B--2-4-:R-:W-:Y:S01]  /*0840*/  UCGABAR_ARV ;  /* 0x00000000000079c7 */ /* 0x014fe20008000000 */
[----:B------:R-:W-:Y:S05]  /*0850*/  BRA `(.L_x_4) ;  /* 0x0000000000047947 */ /* 0x000fea0003800000 */
.L_x_3:
[----:B--2-4-:R-:W-:Y:S01]  /*0860*/  NOP ;  /* 0x0000000000007918 */ /* 0x014fe20000000000 */
.L_x_4:
[----:B0-----:R-:W0:Y:S01]  /*0870*/  LDC R0, c[0x0][0x65c] ;  /* 0x00019700ff007b82 */ /* 0x001e220000000800 */
[----:B------:R-:W-:Y:S02]  /*0880*/  IMAD.U32 R4, RZ, RZ, UR9 ;  /* 0x00000009ff047e24 */ /* 0x000fe4000f8e00ff */
[----:B------:R-:W-:Y:S01]  /*0890*/  IMAD.MOV.U32 R5, RZ, RZ, RZ ;  /* 0x000000ffff057224 */ /* 0x000fe200078e00ff */
[----:B0-----:R-:W-:-:S13]  /*08a0*/  ISETP.NE.AND P4, PT, R0, 0x1, PT ;  /* 0x000000010000780c */ /* 0x001fda0003f85270 */
[----:B------:R-:W0:Y:S01]  /*08b0*/  @P4 LDC R7, c[0x0][0x10] ;  /* 0x00000400ff074b82 */ /* 0x000e220000000800 */
[----:B------:R-:W-:Y:S02]  /*08c0*/  @P4 IMAD.MOV.U32 R3, RZ, RZ, RZ ;  /* 0x000000ffff034224 */ /* 0x000fe400078e00ff */
[----:B------:R-:W-:-:S05]  /*08d0*/  @P4 IMAD.MOV.U32 R15, RZ, RZ, RZ ;  /* 0x000000ffff0f4224 */ /* 0x000fca00078e00ff */
[----:B------:R-:W1:Y:S01]  /*08e0*/  @!P4 LDC R9, c[0x0][0xc] ;  /* 0x00000300ff09cb82 */ /* 0x000e620000000800 */
[----:B0-----:R-:W-:-:S04]  /*08f0*/  @P4 IMAD.WIDE.U32 R6, R7, UR9, R2 ;  /* 0x0000000907064c25 */ /* 0x001fc8000f8e0002 */
[----:B------:R-:W-:Y:S02]  /*0900*/  @P4 IMAD.MOV.U32 R8, RZ, RZ, R6 ;  /* 0x000000ffff084224 */ /* 0x000fe400078e0006 */
[----:B------:R-:W-:Y:S02]  /*0910*/  @P4 IMAD.IADD R16, R7, 0x1, R15 ;  /* 0x0000000107104824 */ /* 0x000fe400078e020f */
[----:B-1----:R-:W-:-:S04]  /*0920*/  @!P4 IMAD.WIDE.U32 R4, R2, R9, R4 ;  /* 0x000000090204c225 */ /* 0x002fc800078e0004 */
[----:B------:R-:W-:Y:S02]  /*0930*/  @!P4 IMAD.MOV.U32 R8, RZ, RZ, R4 ;  /* 0x000000ffff08c224 */ /* 0x000fe400078e0004 */
[----:B------:R-:W-:-:S03]  /*0940*/  @!P4 IMAD.MOV.U32 R16, RZ, RZ, R5 ;  /* 0x000000ffff10c224 */ /* 0x000fc600078e0005 */
[----:B------:R0:W-:Y:S04]  /*0950*/  STL [R1+0x45c], R8 ;  /* 0x00045c0801007387 */ /* 0x0001e80000100800 */
[----:B------:R0:W-:Y:S01]  /*0960*/  STL [R1+0x458], R16 ;  /* 0x0004581001007387 */ /* 0x0001e20000100800 */
[----:B------:R-:W-:Y:S05]  /*0970*/  @!P5 BRA `(.L_x_5) ;  /* 0x00000000000cd947 */ /* 0x000fea0003800000 */
[----:B------:R-:W-:Y:S01]  /*0980*/  UCGABAR_WAIT ;  /* 0x0000000000007dc7 */ /* 0x000fe20008000000 */
[----:B------:R-:W-:Y:S01]  /*0990*/  CCTL.IVALL ;  /* 0x00000000ff00798f */ /* 0x000fe20002000000 */
[----:B------:R-:W-:Y:S05]  /*09a0*/  BRA `(.L_x_6) ;  /* 0x0000000000047947 */ /* 0x000fea0003800000 */
.L_x_5:
[----:B------:R-:W-:Y:S06]  /*09b0*/  BAR.SYNC.DEFER_BLOCKING 0x0 ;  /* 0x0000000000007b1d */ /* 0x000fec0000010000 */
.L_x_6:
[----:B------:R-:W-:Y:S05]  /*09c0*/  @!P1 BRA `(.L_x_7) ;  /* 0x0000027c000c9947 */ /* 0x000fea0003800000 */
[----:B------:R-:W-:-:S06]  /*09d0*/  UISETP.GT.U32.AND UP0, UPT, UR10, 0x1, UPT ;  /* 0x000000010a00788c */ /* 0x000fcc000bf04070 */
[----:B------:R-:W-:-:S13]  /*09e0*/  PLOP3.LUT P0, PT, PT, PT, UP0, 0x80, 0x0 ;  /* 0x000000000000781c */ /* 0x000fda0003f0f008 */
[----:B------:R-:W-:Y:S05]  /*09f0*/  @P0 EXIT ;  /* 0x000000000000094d */ /* 0x000fea0003800000 */
[----:B------:R-:W-:Y:S01]  /*0a00*/  IMAD.MOV.U32 R5, RZ, RZ, -0x1 ;  /* 0xffffffffff057424 */ /* 0x000fe200078e00ff */
[----:B------:R-:W-:Y:S01]  /*0a10*/  ULDC.64 UR4, c[0x0][0x650] ;  /* 0x0001940000047ab9 */ /* 0x000fe20000000a00 */
[----:B------:R-:W-:Y:S01]  /*0a20*/  IMAD.MOV.U32 R4, RZ, RZ, -0x1 ;  /* 0xffffffffff047424 */ /* 0x000fe200078e00ff */
[----:B------:R-:W-:Y:S01]  /*0a30*/  ISETP.GE.U32.AND P0, PT, R8, UR4, PT ;  /* 0x0000000408007c0c */ /* 0x000fe2000bf06070 */
[----:B------:R-:W-:Y:S01]  /*0a40*/  UMOV UR9, 0xffffffff ;  /* 0xffffffff00097882 */ /* 0x000fe20000000000 */
[----:B------:R1:W-:Y:S01]  /*0a50*/  STL [R1+0x464], R5 ;  /* 0x0004640501007387 */ /* 0x0003e20000100800 */
[----:B------:R-:W-:Y:S02]  /*0a60*/  PRMT R0, RZ, 0x7610, R0 ;  /* 0x00007610ff007816 */ /* 0x000fe40000000000 */
[----:B------:R-:W-:Y:S01]  /*0a70*/  ISETP.GE.U32.AND.EX P0, PT, R16, UR5, PT, P0 ;  /* 0x0000000510007c0c */ /* 0x000fe2000bf06100 */
[----:B------:R1:W-:-:S12]  /*0a80*/  STL [R1+0x460], R4 ;  /* 0x0004600401007387 */ /* 0x0003d80000100800 */
[----:B-1----:R-:W-:Y:S05]  /*0a90*/  @P0 BRA `(.L_x_8) ;  /* 0x00000004003c0947 */ /* 0x002fea0003800000 */
[----:B------:R-:W-:Y:S01]  /*0aa0*/  ULDC.64 UR14, c[0x0][0x628] ;  /* 0x00018a00000e7ab9 */ /* 0x000fe20000000a00 */
[----:B------:R-:W1:Y:S01]  /*0ab0*/  LDC.64 R6, c[0x0][0x620] ;  /* 0x00018800ff067b82 */ /* 0x000e620000000a00 */
[----:B------:R-:W-:Y:S01]  /*0ac0*/  ISETP.NE.U32.AND P0, PT, RZ, UR14, PT ;  /* 0x0000000eff007c0c */ /* 0x000fe2000bf05070 */
[----:B------:R-:W-:Y:S01]  /*0ad0*/  ULDC UR11, c[0x0][0x630] ;  /* 0x00018c00000b7ab9 */ /* 0x000fe20000000800 */
[----:B------:R-:W-:Y:S02]  /*0ae0*/  R2UR UR4, R8 ;  /* 0x00000000080472ca */ /* 0x000fe400000e0000 */
[----:B------:R-:W-:Y:S02]  /*0af0*/  ISETP.NE.AND.EX P0, PT, RZ, UR15, PT, P0 ;  /* 0x0000000fff007c0c */ /* 0x000fe4000bf05300 */
[----:B------:R-:W-:-:S11]  /*0b00*/  R2UR UR5, R16 ;  /* 0x00000000100572ca */ /* 0x000fd600000e0000 */
[----:B------:R-:W-:Y:S05]  /*0b10*/  @!P0 BRA `(.L_x_9) ;  /* 0x0000000000308947 */ /* 0x000fea0003800000 */
[----:B------:R-:W-:Y:S01]  /*0b20*/  R2UR UR4, R8 ;  /* 0x00000000080472ca */ /* 0x000fe200000e0000 */
[----:B------:R-:W-:Y:S01]  /*0b30*/  ULDC UR8, c[0x0][0x634] ;  /* 0x00018d0000087ab9 */ /* 0x000fe20000000800 */
[----:B------:R-:W-:-:S11]  /*0b40*/  R2UR UR10, R16 ;  /* 0x00000000100a72ca */ /* 0x000fd600000e0000 */
[----:B------:R-:W-:-:S04]  /*0b50*/  UIADD3 UR8, UP0, UR4, UR8, URZ ;  /* 0x0000000804087290 */ /* 0x000fc8000ff1e03f */
[----:B------:R-:W-:-:S04]  /*0b60*/  UIADD3.X UR10, URZ, UR10, URZ, UP0, !UPT ;  /* 0x0000000a3f0a7290 */ /* 0x000fc800087fe43f */
[----:B------:R-:W-:-:S04]  /*0b70*/  UIMAD.WIDE.U32 UR4, UR10, UR14, URZ ;  /* 0x0000000e0a0472a5 */ /* 0x000fc8000f8e003f */
[----:B------:R-:W-:Y:S02]  /*0b80*/  UIMAD.WIDE.U32 UR6, UP0, UR8, UR15, UR4 ;  /* 0x0000000f080672a5 */ /* 0x000fe4000f800004 */
[----:B------:R-:W-:Y:S02]  /*0b90*/  UIMAD.WIDE.U32 UR4, UR8, UR14, URZ ;  /* 0x0000000e080472a5 */ /* 0x000fe4000f8e003f */
[----:B------:R-:W-:Y:S02]  /*0ba0*/  UIADD3.X UR9, URZ, URZ, URZ, UP0, !UPT ;  /* 0x0000003f3f097290 */ /* 0x000fe400087fe43f */
[----:B------:R-:W-:Y:S01]  /*0bb0*/  UIADD3 URZ, UP0, UR5, UR6, URZ ;  /* 0x00000006053f7290 */ /* 0x000fe2000ff1e03f */
[----:B------:R-:W-:-:S03]  /*0bc0*/  UMOV UR8, UR7 ;  /* 0x0000000700087c82 */ /* 0x000fc60008000000 */
[----:B------:R-:W-:-:S12]  /*0bd0*/  UIMAD.WIDE.U32.X UR4, UR10, UR15, UR8, UP0 ;  /* 0x0000000f0a0472a5 */ /* 0x000fd800080e0408 */
.L_x_9:
[----:B------:R-:W-:Y:S01]  /*0be0*/  USHF.R.U64 UR9, UR4, UR11, UR5 ;  /* 0x0000000b04097299 */ /* 0x000fe20008001205 */
[----:B------:R-:W2:Y:S01]  /*0bf0*/  LDC.64 R20, c[0x0][0x640] ;  /* 0x00019000ff147b82 */ /* 0x000ea20000000a00 */
[----:B------:R-:W-:Y:S01]  /*0c00*/  USHF.R.U32.HI UR4, URZ, UR11, UR5 ;  /* 0x0000000b3f047299 */ /* 0x000fe20008011605 */
[----:B------:R-:W-:Y:S02]  /*0c10*/  IMAD.MOV.U32 R4, RZ, RZ, R8 ;  /* 0x000000ffff047224 */ /* 0x000fe400078e0008 */
[----:B------:R-:W-:Y:S01]  /*0c20*/  IMAD R12, R13, R12, R2 ;  /* 0x0000000c0d0c7224 */ /* 0x000fe200078e0202 */
[----:B------:R-:W-:Y:S01]  /*0c30*/  IADD3 R3, P0, RZ, -UR9, RZ ;  /* 0x80000009ff037c10 */ /* 0x000fe2000ff1e0ff */
[----:B------:R-:W-:Y:S02]  /*0c40*/  IMAD.MOV.U32 R13, RZ, RZ, 0x1 ;  /* 0x00000001ff0d7424 */ /* 0x000fe400078e00ff */
[----:B------:R-:W3:Y:S02]  /*0c50*/  LDC R10, c[0x0][0x618] ;  /* 0x00018600ff0a7b82 */ /* 0x000ee40000000800 */
[----:B------:R-:W-:-:S04]  /*0c60*/  IMAD.X R5, RZ, RZ, ~UR4, P0 ;  /* 0x80000004ff057e24 */ /* 0x000fc800080e06ff */
[-C--:B-1----:R-:W-:Y:S02]  /*0c70*/  IMAD R0, R5, R6.reuse, RZ ;  /* 0x0000000605007224 */ /* 0x082fe400078e02ff */
[----:B------:R-:W1:Y:S01]  /*0c80*/  LDC R14, c[0x0][0x608] ;  /* 0x00018200ff0e7b82 */ /* 0x000e620000000800 */
[----:B------:R-:W-:Y:S02]  /*0c90*/  IMAD.MOV.U32 R5, RZ, RZ, R16 ;  /* 0x000000ffff057224 */ /* 0x000fe400078e0010 */
[----:B------:R-:W-:-:S05]  /*0ca0*/  IMAD.WIDE.U32 R4, R3, R6, R4 ;  /* 0x0000000603047225 */ /* 0x000fca00078e0004 */
[----:B------:R-:W4:Y:S01]  /*0cb0*/  LDC R18, c[0x0][0x658] ;  /* 0x00019600ff127b82 */ /* 0x000f220000000800 */
[----:B------:R-:W-:Y:S01]  /*0cc0*/  IMAD R3, R3, R7, R0 ;  /* 0x0000000703037224 */ /* 0x000fe200078e0200 */
[----:B--2---:R-:W-:-:S03]  /*0cd0*/  ISETP.NE.U32.AND P0, PT, R20, RZ, PT ;  /* 0x000000ff1400720c */ /* 0x004fc60003f05070 */
[----:B------:R-:W-:Y:S01]  /*0ce0*/  IMAD.IADD R3, R5, 0x1, R3 ;  /* 0x0000000105037824 */ /* 0x000fe200078e0203 */
[----:B------:R-:W-:Y:S01]  /*0cf0*/  ISETP.NE.AND.EX P0, PT, R21, RZ, PT, P0 ;  /* 0x000000ff1500720c */ /* 0x000fe20003f05300 */
[----:B------:R-:W-:Y:S01]  /*0d00*/  IMAD.MOV.U32 R5, RZ, RZ, -0x1 ;  /* 0xffffffffff057424 */ /* 0x000fe200078e00ff */
[----:B0-----:R-:W0:Y:S02]  /*0d10*/  LDC R16, c[0x0][0x600] ;  /* 0x00018000ff107b82 */ /* 0x001e240000000800 */
[-CC-:B---3--:R-:W-:Y:S02]  /*0d20*/  SHF.R.U64 R8, R4, R10.reuse, R3.reuse ;  /* 0x0000000a04087219 */ /* 0x188fe40000001203 */
[----:B------:R-:W-:-:S04]  /*0d30*/  SHF.R.U32.HI R3, RZ, R10, R3 ;  /* 0x0000000aff037219 */ /* 0x000fc80000011603 */
[----:B------:R-:W2:Y:S01]  /*0d40*/  LDC R15, c[0x0][0x648] ;  /* 0x00019200ff0f7b82 */ /* 0x000ea20000000800 */
[-CC-:B-1----:R-:W-:Y:S02]  /*0d50*/  SHF.R.U64 R23, R8, R14.reuse, R3.reuse ;  /* 0x0000000e08177219 */ /* 0x182fe40000001203 */
[----:B------:R-:W-:-:S05]  /*0d60*/  SHF.R.U32.HI R3, RZ, R14, R3 ;  /* 0x0000000eff037219 */ /* 0x000fca0000011603 */
[----:B------:R-:W1:Y:S01]  /*0d70*/  LDC R17, c[0x0][0x638] ;  /* 0x00018e00ff117b82 */ /* 0x000e620000000800 */
[-CC-:B----4-:R-:W-:Y:S02]  /*0d80*/  SHF.R.U64 R10, R23, R18.reuse, R3.reuse ;  /* 0x00000012170a7219 */ /* 0x190fe40000001203 */
[-C--:B------:R-:W-:Y:S02]  /*0d90*/  SHF.L.U32 R0, R5, R18.reuse, RZ ;  /* 0x0000001205007219 */ /* 0x080fe400000006ff */
[----:B------:R-:W-:Y:S01]  /*0da0*/  SHF.R.U32.HI R3, RZ, R18, R3 ;  /* 0x00000012ff037219 */ /* 0x000fe20000011603 */
[----:B------:R-:W-:Y:S01]  /*0db0*/  IMAD.MOV.U32 R2, RZ, RZ, R10 ;  /* 0x000000ffff027224 */ /* 0x000fe200078e000a */
[----:B------:R-:W-:Y:S01]  /*0dc0*/  LOP3.LUT R0, RZ, R0, RZ, 0x33, !PT ;  /* 0x00000000ff007212 */ /* 0x000fe200078e33ff */
[----:B------:R-:W3:Y:S01]  /*0dd0*/  LDC R19, c[0x0][0x610] ;  /* 0x00018400ff137b82 */ /* 0x000ee20000000800 */
[----:B------:R-:W-:Y:S05]  /*0de0*/  @!P0 BRA `(.L_x_10) ;  /* 0x0000000000288947 */ /* 0x000fea0003800000 */
[----:B------:R-:W4:Y:S02]  /*0df0*/  LDC R7, c[0x0][0x64c] ;  /* 0x00019300ff077b82 */ /* 0x000f240000000800 */
[----:B----4-:R-:W-:-:S05]  /*0e00*/  IADD3 R7, P0, R10, R7, RZ ;  /* 0x000000070a077210 */ /* 0x010fca0007f1e0ff */
[----:B------:R-:W-:-:S04]  /*0e10*/  IMAD.X R9, RZ, RZ, R3, P0 ;  /* 0x000000ffff097224 */ /* 0x000fc800000e0603 */
[----:B------:R-:W-:-:S04]  /*0e20*/  IMAD.WIDE.U32 R2, R9, R20, RZ ;  /* 0x0000001409027225 */ /* 0x000fc800078e00ff */
[----:B------:R-:W-:-:S04]  /*0e30*/  IMAD.WIDE.U32 R4, P0, R7, R21, R2 ;  /* 0x0000001507047225 */ /* 0x000fc80007800002 */
[----:B------:R-:W-:-:S04]  /*0e40*/  IMAD.WIDE.U32 R2, R7, R20, RZ ;  /* 0x0000001407027225 */ /* 0x000fc800078e00ff */
[----:B------:R-:W-:Y:S01]  /*0e50*/  IMAD.X R7, RZ, RZ, RZ, P0 ;  /* 0x000000ffff077224 */ /* 0x000fe200000e06ff */
[----:B------:R-:W-:Y:S01]  /*0e60*/  IADD3 RZ, P0, R3, R4, RZ ;  /* 0x0000000403ff7210 */ /* 0x000fe20007f1e0ff */
[----:B------:R-:W-:-:S04]  /*0e70*/  IMAD.MOV.U32 R6, RZ, RZ, R5 ;  /* 0x000000ffff067224 */ /* 0x000fc800078e0005 */
[----:B------:R-:W-:-:S08]  /*0e80*/  IMAD.WIDE.U32.X R2, R9, R21, R6, P0 ;  /* 0x0000001509027225 */ /* 0x000fd000000e0406 */
.L_x_10:
[----:B--2---:R-:W-:Y:S01]  /*0e90*/  SHF.R.U64 R4, R2, R15, R3 ;  /* 0x0000000f02047219 */ /* 0x004fe20000001203 */
[----:B0-----:R-:W-:Y:S01]  /*0ea0*/  VIADD R5, R16, 0xffffffff ;  /* 0xffffffff10057836 */ /* 0x001fe20000000000 */
[----:B------:R-:W-:Y:S02]  /*0eb0*/  SHF.L.U32 R2, R13, R18, RZ ;  /* 0x000000120d027219 */ /* 0x000fe400000006ff */
[----:B------:R-:W-:Y:S01]  /*0ec0*/  LOP3.LUT R3, R23, R0, RZ, 0xc0, !PT ;  /* 0x0000000017037212 */ /* 0x000fe200078ec0ff */
[----:B------:R-:W-:Y:S01]  /*0ed0*/  IMAD.MOV R6, RZ, RZ, -R4 ;  /* 0x000000ffff067224 */ /* 0x000fe200078e0a04 */
[----:B------:R-:W-:Y:S02]  /*0ee0*/  SEL R0, R11, R12, !P4 ;  /* 0x0000000c0b007207 */ /* 0x000fe40006000000 */
[----:B------:R-:W-:Y:S01]  /*0ef0*/  LOP3.LUT R5, R8, R5, RZ, 0xc0, !PT ;  /* 0x0000000508057212 */ /* 0x000fe200078ec0ff */
[----:B------:R-:W-:Y:S02]  /*0f00*/  IMAD R7, R2, R4, R3 ;  /* 0x0000000402077224 */ /* 0x000fe400078e0203 */
[----:B-1----:R-:W-:-:S02]  /*0f10*/  IMAD R3, R6, R17, R10 ;  /* 0x0000001106037224 */ /* 0x002fc400078e020a */
[----:B---3--:R-:W-:Y:S02]  /*0f20*/  IMAD R2, R7, R19, R0 ;  /* 0x0000001307027224 */ /* 0x008fe400078e0200 */
[----:B------:R-:W-:Y:S02]  /*0f30*/  IMAD R3, R3, R16, R5 ;  /* 0x0000001003037224 */ /* 0x000fe400078e0205 */
[----:B------:R-:W-:-:S03]  /*0f40*/  IMAD.MOV.U32 R0, RZ, RZ, 0x1 ;  /* 0x00000001ff007424 */ /* 0x000fc600078e00ff */
[----:B------:R-:W-:Y:S02]  /*0f50*/  SEL R4, R3, R2, !P4 ;  /* 0x0000000203047207 */ /* 0x000fe40006000000 */
[----:B------:R-:W-:-:S03]  /*0f60*/  SEL R2, R2, R3, !P4 ;  /* 0x0000000302027207 */ /* 0x000fc60006000000 */
[----:B------:R1:W-:Y:S04]  /*0f70*/  STL [R1+0x460], R4 ;  /* 0x0004600401007387 */ /* 0x0003e80000100800 */
[----:B------:R1:W-:Y:S02]  /*0f80*/  STL [R1+0x464], R2 ;  /* 0x0004640201007387 */ /* 0x0003e40000100800 */
.L_x_8:
[----:B------:R-:W-:-:S08]  /*0f90*/  NOP ;  /* 0x0000000000007918 */ /* 0x000fd00000000000 */
[----:B------:R-:W2:Y:S02]  /*0fa0*/  USETMAXREG.TRY_ALLOC.CTAPOOL UP0, 0xf0 ;  /* 0x000000f0000079c8 */ /* 0x000ea40008000600 */
[----:B--2---:R-:W-:-:S13]  /*0fb0*/  PLOP3.LUT P0, PT, PT, PT, UP0, 0x80, 0x0 ;  /* 0x000000000000781c */ /* 0x004fda0003f0f008 */
[----:B------:R-:W-:Y:S05]  /*0fc0*/  @!P0 BRA `(.L_x_8) ;  /* 0xfffffffc00f08947 */ /* 0x000fea000383ffff */
[----:B------:R-:W-:Y:S01]  /*0fd0*/  ULDC.64 UR4, c[0x0][0x598] ;  /* 0x0001660000047ab9 */ /* 0x000fe20000000a00 */
[----:B------:R-:W-:Y:S01]  /*0fe0*/  ULDC.64 UR14, c[0x0][0x208] ;  /* 0x00008200000e7ab9 */ /* 0x000fe20000000a00 */
[----:B------:R-:W-:-:S04]  /*0ff0*/  ISETP.NE.U32.AND P0, PT, RZ, UR4, PT ;  /* 0x00000004ff007c0c */ /* 0x000fc8000bf05070 */
[----:B------:R-:W-:-:S13]  /*1000*/  ISETP.NE.AND.EX P0, PT, RZ, UR5, PT, P0 ;  /* 0x00000005ff007c0c */ /* 0x000fda000bf05300 */
[----:B------:R-:W-:Y:S05]  /*1010*/  @!P0 BRA `(.L_x_11) ;  /* 0x0000000000208947 */ /* 0x000fea0003800000 */
[----:B-1----:R-:W1:Y:S02]  /*1020*/  LDC.64 R2, c[0x0][0x598] ;  /* 0x00016600ff027b82 */ /* 0x002e640000000a00 */
[----:B-1----:R-:W2:Y:S02]  /*1030*/  LDG.E.64 R2, desc[UR14][R2.64] ;  /* 0x0000000e02027981 */ /* 0x002ea4000c1e1b00 */
[----:B--2---:R-:W-:-:S04]  /*1040*/  ISETP.NE.U32.AND P0, PT, R2, RZ, PT ;  /* 0x000000ff0200720c */ /* 0x004fc80003f05070 */
[----:B------:R-:W-:-:S13]  /*1050*/  ISETP.NE.AND.EX P0, PT, R3, RZ, PT, P0 ;  /* 0x000000ff0300720c */ /* 0x000fda0003f05300 */
[----:B------:R-:W-:Y:S05]  /*1060*/  @!P0 BRA `(.L_x_11) ;  /* 0x00000000000c8947 */ /* 0x000fea0003800000 */
[----:B------:R-:W2:Y:S02]  /*1070*/  LD.E R2, desc[UR14][R2.64] ;  /* 0x0000000e02027980 */ /* 0x000ea4000c101900 */
[----:B--2---:R-:W-:Y:S01]  /*1080*/  R2UR UR20, R2 ;  /* 0x00000000021472ca */ /* 0x004fe200000e0000 */
[----:B------:R-:W-:-:S14]  /*1090*/  BRA `(.L_x_12) ;  /* 0x0000000000247947 */ /* 0x000fdc0003800000 */
.L_x_11:
[----:B------:R-:W-:Y:S02]  /*10a0*/  ULDC.64 UR4, c[0x0][0x588] ;  /* 0x0001620000047ab9 */ /* 0x000fe40000000a00 */
[----:B------:R-:W-:-:S04]  /*10b0*/  ISETP.NE.U32.AND P0, PT, RZ, UR4, PT ;  /* 0x00000004ff007c0c */ /* 0x000fc8000bf05070 */
[----:B------:R-:W-:-:S13]  /*10c0*/  ISETP.NE.AND.EX P0, PT, RZ, UR5, PT, P0 ;  /* 0x00000005ff007c0c */ /* 0x000fda000bf05300 */
[----:B------:R-:W-:Y:S05]  /*10d0*/  @!P0 BRA `(.L_x_13) ;  /* 0x0000000000108947 */ /* 0x000fea0003800000 */
[----:B-1----:R-:W1:Y:S02]  /*10e0*/  LDC.64 R2, c[0x0][0x588] ;  /* 0x00016200ff027b82 */ /* 0x002e640000000a00 */
[----:B-1----:R-:W2:Y:S02]  /*10f0*/  LDG.E R2, desc[UR14][R2.64] ;  /* 0x0000000e02027981 */ /* 0x002ea4000c1e1900 */
[----:B--2---:R-:W-:Y:S01]  /*1100*/  R2UR UR20, R2 ;  /* 0x00000000021472ca */ /* 0x004fe200000e0000 */
[----:B------:R-:W-:-:S14]  /*1110*/  BRA `(.L_x_12) ;  /* 0x0000000000047947 */ /* 0x000fdc0003800000 */
.L_x_13:
[----:B------:R-:W-:-:S05]  /*1120*/  ULDC UR20, c[0x0][0x580] ;  /* 0x0001600000147ab9 */ /* 0x000fca0000000800 */
.L_x_12:
[----:B------:R-:W-:Y:S02]  /*1130*/  ULDC.64 UR4, c[0x0][0x5a0] ;  /* 0x0001680000047ab9 */ /* 0x000fe40000000a00 */
        /* <DEDUP_REMOVED lines=11> */
.L_x_14:
        /* <DEDUP_REMOVED lines=8> */
.L_x_16:
[----:B------:R-:W-:-:S05]  /*1270*/  ULDC UR21, c[0x0][0x584] ;  /* 0x0001610000157ab9 */ /* 0x000fca0000000800 */
.L_x_15:
[----:B------:R-:W-:-:S13]  /*1280*/  LOP3.LUT P0, RZ, R0, 0xff, RZ, 0xc0, !PT ;  /* 0x000000ff00ff7812 */ /* 0x000fda000780c0ff */
[----:B------:R-:W-:Y:S05]  /*1290*/  @!P0 EXIT ;  /* 0x000000000000894d */ /* 0x000fea0003800000 */
[----:B------:R-:W-:Y:S01]  /*12a0*/  ULDC UR4, c[0x0][0x28c] ;  /* 0x0000a30000047ab9 */ /* 0x000fe20000000800 */
[----:B------:R-:W-:Y:S02]  /*12b0*/  ULOP3.LUT UR22, UR13, 0x1, URZ, 0xfc, !UPT ;  /* 0x000000010d167892 */ /* 0x000fe4000f8efc3f */
[----:B------:R-:W-:-:S04]  /*12c0*/  UIADD3 UR4, UR4, 0x7f, URZ ;  /* 0x0000007f04047890 */ /* 0x000fc8000fffe03f */
[----:B------:R-:W-:-:S04]  /*12d0*/  USHF.R.S32.HI UR5, URZ, 0x1f, UR4 ;  /* 0x0000001f3f057899 */ /* 0x000fc80008011404 */
[----:B------:R-:W-:-:S03]  /*12e0*/  ULEA.HI UR5, UR5, UR4, URZ, 0x7 ;  /* 0x0000000405057291 */ /* 0x000fc6000f8f383f */
[----:B------:R-:W-:Y:S01]  /*12f0*/  UMOV UR4, URZ ;  /* 0x0000003f00047c82 */ /* 0x000fe20008000000 */
[----:B------:R-:W-:-:S03]  /*1300*/  USHF.R.S32.HI UR10, URZ, 0x7, UR5 ;  /* 0x000000073f0a7899 */ /* 0x000fc60008011405 */
[----:B------:R-:W-:-:S09]  /*1310*/  UMOV UR5, URZ ;  /* 0x0000003f00057c82 */ /* 0x000fd20008000000 */
.L_x_555:
[----:B------:R-:W-:Y:S01]  /*1320*/  STL [R1+0x44c], RZ ;  /* 0x00044cff01007387 */ /* 0x000fe20000100800 */
[----:B--2---:R-:W2:Y:S01]  /*1330*/  S2UR UR18, SR_CgaCtaId ;  /* 0x00000000001279c3 */ /* 0x004ea20000008800 */
[----:B------:R-:W-:Y:S01]  /*1340*/  UMOV UR17, 0x400 ;  /* 0x0000040000117882 */ /* 0x000fe20000000000 */
[----:B------:R-:W-:Y:S01]  /*1350*/  UMOV UR6, URZ ;  /* 0x0000003f00067c82 */ /* 0x000fe20008000000 */
[----:B------:R-:W-:Y:S01]  /*1360*/  STL [R1+0x448], RZ ;  /* 0x000448ff01007387 */ /* 0x000fe20000100800 */
[----:B------:R-:W-:Y:S01]  /*1370*/  UMOV UR7, URZ ;  /* 0x0000003f00077c82 */ /* 0x000fe20008000000 */
[----:B------:R-:W-:Y:S01]  /*1380*/  UMOV UR8, URZ ;  /* 0x0000003f00087c82 */ /* 0x000fe20008000000 */
[----:B------:R-:W-:Y:S01]  /*1390*/  UMOV UR23, UR5 ;  /* 0x0000000500177c82 */ /* 0x000fe20008000000 */
[----:B------:R-:W-:Y:S01]  /*13a0*/  STL [R1+0x444], RZ ;  /* 0x000444ff01007387 */ /* 0x000fe20000100800 */
[----:B-1----:R-:W1:Y:S01]  /*13b0*/  LDC R2, c[0x0][0x28c] ;  /* 0x0000a300ff027b82 */ /* 0x002e620000000800 */
[----:B------:R-:W-:Y:S01]  /*13c0*/  UMOV UR24, UR4 ;  /* 0x0000000400187c82 */ /* 0x000fe20008000000 */
[----:B------:R-:W-:Y:S01]  /*13d0*/  CS2R R236, SRZ ;  /* 0x0000000000ec7805 */ /* 0x000fe2000001ff00 */
[----:B------:R-:W-:Y:S01]  /*13e0*/  STL [R1+0x440], RZ ;  /* 0x000440ff01007387 */ /* 0x000fe20000100800 */
[----:B------:R-:W-:-:S02]  /*13f0*/  CS2R R234, SRZ ;  /* 0x0000000000ea7805 */ /* 0x000fc4000001ff00 */
[----:B------:R-:W-:Y:S02]  /*1400*/  CS2R R232, SRZ ;  /* 0x0000000000e87805 */ /* 0x000fe4000001ff00 */
[----:B------:R-:W-:Y:S01]  /*1410*/  CS2R R230, SRZ ;  /* 0x0000000000e67805 */ /* 0x000fe2000001ff00 */
[----:B------:R-:W-:Y:S01]  /*1420*/  STL [R1+0x43c], RZ ;  /* 0x00043cff01007387 */ /* 0x000fe20000100800 */
[----:B------:R-:W-:Y:S02]  /*1430*/  CS2R R228, SRZ ;  /* 0x0000000000e47805 */ /* 0x000fe4000001ff00 */
[----:B------:R-:W-:Y:S02]  /*1440*/  CS2R R226, SRZ ;  /* 0x0000000000e27805 */ /* 0x000fe4000001ff00 */
        /* <DEDUP_REMOVED lines=14> */
[----:B-1----:R-:W-:Y:S02]  /*1530*/  ISETP.GE.AND P0, PT, R2, 0x1, PT ;  /* 0x000000010200780c */ /* 0x002fe40003f06270 */
        /* <DEDUP_REMOVED lines=40> */
[----:B0-----:R-:W-:Y:S02]  /*17c0*/  CS2R R16, SRZ ;  /* 0x0000000000107805 */ /* 0x001fe4000001ff00 */
        /* <DEDUP_REMOVED lines=94> */
[----:B------:R-:W-:-:S03]  /*1db0*/  CS2R R150, SRZ ;  /* 0x0000000000967805 */ /* 0x000fc6000001ff00 */
[----:B------:R-:W-:Y:S04]  /*1dc0*/  STL [R1+0x3a0], RZ ;  /* 0x0003a0ff01007387 */ /* 0x000fe80000100800 */
        /* <DEDUP_REMOVED lines=104> */
[----:B------:R-:W-:Y:S04]  /*2450*/  STL [R1], RZ ;  /* 0x000000ff01007387 */ /* 0x000fe80000100800 */
        /* <DEDUP_REMOVED lines=39> */
[----:B------:R-:W-:Y:S01]  /*26d0*/  STL [R1+0xa0], RZ ;  /* 0x0000a0ff01007387 */ /* 0x000fe20000100800 */
[----:B------:R-:W0:Y:S03]  /*26e0*/  S2R R0, SR_TID.X ;  /* 0x0000000000007919 */ /* 0x000e260000002100 */
        /* <DEDUP_REMOVED lines=8> */
[----:B0-----:R-:W-:-:S03]  /*2770*/  LOP3.LUT R0, R0, 0x80, RZ, 0xc0, !PT ;  /* 0x0000008000007812 */ /* 0x001fc600078ec0ff */
[----:B------:R-:W-:Y:S01]  /*2780*/  STL [R1+0xc4], RZ ;  /* 0x0000c4ff01007387 */ /* 0x000fe20000100800 */
[----:B------:R-:W-:-:S03]  /*2790*/  SHF.R.U32.HI R0, RZ, 0x7, R0 ;  /* 0x00000007ff007819 */ /* 0x000fc60000011600 */
        /* <DEDUP_REMOVED lines=33> */
[----:B------:R-:W0:Y:S04]  /*29b0*/  SHFL.IDX PT, R0, R0, RZ, 0x1f ;  /* 0x00001fff00007589 */ /* 0x000e2800000e0000 */
[----:B------:R1:W-:Y:S04]  /*29c0*/  STL [R1+0x14c], RZ ;  /* 0x00014cff01007387 */ /* 0x0003e80000100800 */
[----:B------:R1:W-:Y:S04]  /*29d0*/  STL [R1+0x150], RZ ;  /* 0x000150ff01007387 */ /* 0x0003e80000100800 */
[----:B------:R1:W-:Y:S04]  /*29e0*/  STL [R1+0x154], RZ ;  /* 0x000154ff01007387 */ /* 0x0003e80000100800 */
[----:B------:R1:W-:Y:S04]  /*29f0*/  STL [R1+0x158], RZ ;  /* 0x000158ff01007387 */ /* 0x0003e80000100800 */
[----:B------:R1:W-:Y:S04]  /*2a00*/  STL [R1+0x15c], RZ ;  /* 0x00015cff01007387 */ /* 0x0003e80000100800 */
[----:B------:R1:W-:Y:S01]  /*2a10*/  STL [R1+0x160], RZ ;  /* 0x000160ff01007387 */ /* 0x0003e20000100800 */
[----:B0-----:R-:W-:-:S03]  /*2a20*/  R2UR UR11, R0 ;  /* 0x00000000000b72ca */ /* 0x001fc600000e0000 */
[----:B------:R1:W-:Y:S04]  /*2a30*/  STL [R1+0x164], RZ ;  /* 0x000164ff01007387 */ /* 0x0003e80000100800 */
[----:B------:R1:W-:Y:S04]  /*2a40*/  STL [R1+0x168], RZ ;  /* 0x000168ff01007387 */ /* 0x0003e80000100800 */
[----:B------:R1:W-:Y:S02]  /*2a50*/  STL [R1+0x16c], RZ ;  /* 0x00016cff01007387 */ /* 0x0003e40000100800 */
[----:B------:R-:W-:-:S02]  /*2a60*/  ULEA.HI UR12, UR11, UR11, URZ, 0x1 ;  /* 0x0000000b0b0c7291 */ /* 0x000fc4000f8f083f */
[----:B------:R1:W-:Y:S02]  /*2a70*/  STL [R1+0x170], RZ ;  /* 0x000170ff01007387 */ /* 0x0003e40000100800 */
[----:B------:R-:W-:Y:S02]  /*2a80*/  ULOP3.LUT UR16, UR12, 0x7fffe, URZ, 0xc0, !UPT ;  /* 0x0007fffe0c107892 */ /* 0x000fe4000f8ec03f */
[----:B------:R1:W-:Y:S01]  /*2a90*/  STL [R1+0x174], RZ ;  /* 0x000174ff01007387 */ /* 0x0003e20000100800 */
[----:B--2---:R-:W-:Y:S02]  /*2aa0*/  ULEA UR12, UR18, UR17, 0x18 ;  /* 0x00000011120c7291 */ /* 0x004fe4000f8ec03f */
[----:B------:R-:W-:Y:S01]  /*2ab0*/  UIADD3 UR16, UR11, -UR16, URZ ;  /* 0x800000100b107290 */ /* 0x000fe2000fffe03f */
[----:B------:R1:W-:Y:S03]  /*2ac0*/  STL [R1+0x178], RZ ;  /* 0x000178ff01007387 */ /* 0x0003e60000100800 */
[----:B------:R-:W-:Y:S01]  /*2ad0*/  ULEA UR16, UR16, UR12, 0xd ;  /* 0x0000000c10107291 */ /* 0x000fe2000f8e683f */
[----:B------:R1:W-:Y:S03]  /*2ae0*/  STL [R1+0x17c], RZ ;  /* 0x00017cff01007387 */ /* 0x0003e60000100800 */
[----:B------:R-:W-:Y:S01]  /*2af0*/  UIADD3 UR16, UR16, 0x100, URZ ;  /* 0x0000010010107890 */ /* 0x000fe2000fffe03f */
[----:B------:R1:W-:Y:S03]  /*2b00*/  STL [R1+0x180], RZ ;  /* 0x000180ff01007387 */ /* 0x0003e60000100800 */
[----:B------:R-:W-:Y:S01]  /*2b10*/  USHF.R.U32.HI UR11, URZ, 0x4, UR16 ;  /* 0x000000043f0b7899 */ /* 0x000fe20008011610 */
[----:B------:R1:W-:Y:S03]  /*2b20*/  STL [R1+0x184], RZ ;  /* 0x000184ff01007387 */ /* 0x0003e60000100800 */
[----:B------:R-:W-:Y:S01]  /*2b30*/  ULOP3.LUT UR11, UR11, 0x3fff, URZ, 0xc0, !UPT ;  /* 0x00003fff0b0b7892 */ /* 0x000fe2000f8ec03f */
[----:B------:R1:W-:Y:S04]  /*2b40*/  STL [R1+0x188], RZ ;  /* 0x000188ff01007387 */ /* 0x0003e80000100800 */
        /* <DEDUP_REMOVED lines=28> */
[----:B------:R1:W-:Y:S01]  /*2d10*/  STL [R1+0x1fc], RZ ;  /* 0x0001fcff01007387 */ /* 0x0003e20000100800 */
[----:B------:R-:W-:Y:S05]  /*2d20*/  @!P0 BRA `(.L_x_17) ;  /* 0x0000006000a88947 */ /* 0x000fea0003800000 */
[----:B------:R-:W-:-:S06]  /*2d30*/  UISETP.NE.AND UP0, UPT, UR22, 0x3, UPT ;  /* 0x000000031600788c */ /* 0x000fcc000bf05270 */
[----:B------:R-:W-:-:S13]  /*2d40*/  PLOP3.LUT P1, PT, PT, PT, UP0, 0x80, 0x0 ;  /* 0x000000000000781c */ /* 0x000fda0003f2f008 */
[----:B------:R-:W-:Y:S05]  /*2d50*/  @!P1 BRA `(.L_x_18) ;  /* 0x0000000000049947 */ /* 0x000fea0003800000 */
[----:B------:R-:W-:Y:S01]  /*2d60*/  BPT.TRAP 0x1 ;  /* 0x000000040000795c */ /* 0x000fe20000300000 */
.L_x_18:
[----:B------:R-:W-:Y:S01]  /*2d70*/  ULEA UR6, UR5, UR12, 0x3 ;  /* 0x0000000c05067291 */ /* 0x000fe2000f8e183f */
[----:B------:R-:W-:-:S05]  /*2d80*/  IMAD.U32 R0, RZ, RZ, UR4 ;  /* 0x00000004ff007e24 */ /* 0x000fca000f8e00ff */
[----:B------:R-:W-:-:S04]  /*2d90*/  SHF.L.U32 R0, R0, 0x1f, RZ ;  /* 0x0000001f00007819 */ /* 0x000fc800000006ff */
[----:B------:R0:W2:Y:S01]  /*2da0*/  SYNCS.PHASECHK.TRANS64.TRYWAIT P0, [UR6], R0 ;  /* 0x00000000ff0075a7 */ /* 0x0000a20008000146 */
[----:B------:R-:W-:Y:S05]  /*2db0*/  @!P1 BRA `(.L_x_19) ;  /* 0x0000000000049947 */ /* 0x000fea0003800000 */
[----:B------:R-:W-:Y:S01]  /*2dc0*/  BPT.TRAP 0x1 ;  /* 0x000000040000795c */ /* 0x000fe20000300000 */
.L_x_19:
[----:B--2---:R-:W-:Y:S05]  /*2dd0*/  @P0 BRA `(.L_x_20) ;  /* 0x0000000000080947 */ /* 0x004fea0003800000 */
[----:B------:R-:W2:Y:S02]  /*2de0*/  SYNCS.PHASECHK.TRANS64.TRYWAIT P0, [UR6], R0 ;  /* 0x00000000ff0075a7 */ /* 0x000ea40008000146 */
[----:B--2---:R-:W-:Y:S05]  /*2df0*/  @!P0 BRA `(.L_x_21) ;  /* 0x0000026c00ec8947 */ /* 0x004fea0003800000 */
.L_x_20:
[----:B------:R-:W-:Y:S01]  /*2e00*/  UIADD3 UR6, UR12, 0x28100, URZ ;  /* 0x000281000c067890 */ /* 0x000fe2000fffe03f */
[----:B------:R-:W-:Y:S01]  /*2e10*/  WARPGROUP.ARRIVE ;  /* 0x00000000000079c5 */ /* 0x000fe20000000000 */
[----:B------:R-:W-:Y:S02]  /*2e20*/  ULOP3.LUT UR7, UR11, 0x10000, URZ, 0xfc, !UPT ;  /* 0x000100000b077892 */ /* 0x000fe4000f8efc3f */
[----:B------:R-:W-:Y:S02]  /*2e30*/  USHF.R.U32.HI UR6, URZ, 0x4, UR6 ;  /* 0x000000043f067899 */ /* 0x000fe40008011606 */
[----:B------:R-:W-:Y:S02]  /*2e40*/  ULEA UR7, UR5, UR7, 0xb ;  /* 0x0000000705077291 */ /* 0x000fe4000f8e583f */
[----:B------:R-:W-:Y:S01]  /*2e50*/  ULOP3.LUT UR6, UR6, 0x3fff, URZ, 0xc0, !UPT ;  /* 0x00003fff06067892 */ /* 0x000fe2000f8ec03f */
[----:B------:R-:W-:Y:S01]  /*2e60*/  UMOV UR17, 0x40000040 ;  /* 0x4000004000117882 */ /* 0x000fe20000000000 */
[----:B------:R-:W-:-:S02]  /*2e70*/  UMOV UR19, 0x40000040 ;  /* 0x4000004000137882 */ /* 0x000fc40000000000 */
[----:B------:R-:W-:Y:S01]  /*2e80*/  ULOP3.LUT UR6, UR6, 0x10000, URZ, 0xfc, !UPT ;  /* 0x0001000006067892 */ /* 0x000fe2000f8efc3f */
[----:B------:R-:W-:-:S03]  /*2e90*/  UMOV UR16, UR7 ;  /* 0x0000000700107c82 */ /* 0x000fc60008000000 */
[----:B------:R-:W-:-:S07]  /*2ea0*/  ULEA UR8, UR5, UR6, 0xb ;  /* 0x0000000605087291 */ /* 0x000fce000f8e583f */
[----:B------:R-:W-:Y:S02]  /*2eb0*/  UMOV UR18, UR8 ;  /* 0x0000000800127c82 */ /* 0x000fe40008000000 */
[----:B------:R-:W-:Y:S01]  /*2ec0*/  QGMMA.64x256x32.F32.E4M3.E4M3 R24, gdesc[UR16], RZ, !UPT, gsb0 ;  /* 0x03e00000101879f3 */ /* 0x000fe2000c0008ff */
[----:B------:R-:W-:Y:S01]  /*2ed0*/  UIADD3 UR16, UR7, 0x400, URZ ;  /* 0x0000040007107890 */ /* 0x000fe2000fffe03f */
[----:B------:R-:W-:Y:S01]  /*2ee0*/  UMOV UR17, 0x40000040 ;  /* 0x4000004000117882 */ /* 0x000fe20000000000 */
[----:B------:R-:W-:Y:S02]  /*2ef0*/  WARPGROUP.DEPBAR.LE gsb0, 0x0 ;  /* 0x00008000000079c5 */ /* 0x000fe40000010000 */
[----:B------:R-:W-:Y:S04]  /*2f00*/  STL.64 [R1], R24 ;  /* 0x0000001801007387 */ /* 0x000fe80000100a00 */
[----:B------:R-:W-:Y:S04]  /*2f10*/  STL.64 [R1+0x8], R26 ;  /* 0x0000081a01007387 */ /* 0x000fe80000100a00 */
        /* <DEDUP_REMOVED lines=61> */
[----:B------:R3:W-:Y:S02]  /*32f0*/  STL.64 [R1+0x1f8], R150 ;  /* 0x0001f89601007387 */ /* 0x0007e40000100a00 */
[----:B---3--:R-:W-:-:S06]  /*3300*/  WARPGROUP.ARRIVE ;  /* 0x00000000000079c5 */ /* 0x008fcc0000000000 */
[----:B------:R-:W-:Y:S03]  /*3310*/  QGMMA.64x256x32.F32.E4M3.E4M3 R24, gdesc[UR16], RZ, !UPT, gsb0 ;  /* 0x03e00000101879f3 */ /* 0x000fe6000c0008ff */
[----:B------:R-:W-:Y:S02]  /*3320*/  WARPGROUP.DEPBAR.LE gsb0, 0x0 ;  /* 0x00008000000079c5 */ /* 0x000fe40000010000 */
        /* <DEDUP_REMOVED lines=63> */
[----:B------:R3:W-:Y:S04]  /*3720*/  STL.64 [R1+0x5d0], R24 ;  /* 0x0005d01801007387 */ /* 0x0007e80000100a00 */
[----:B---3--:R-:W3:Y:S04]  /*3730*/  LDL.LU.64 R24, [R1] ;  /* 0x0000000001187983 */ /* 0x008ee80000300a00 */
[----:B------:R-:W3:Y:S04]  /*3740*/  LDL.LU.64 R26, [R1+0x8] ;  /* 0x00000800011a7983 */ /* 0x000ee80000300a00 */
        /* <DEDUP_REMOVED lines=61> */
[----:B------:R-:W3:Y:S01]  /*3b20*/  LDL.LU.64 R150, [R1+0x1f8] ;  /* 0x0001f80001967983 */ /* 0x000ee20000300a00 */
[----:B------:R-:W-:-:S02]  /*3b30*/  UIADD3 UR16, UR7, 0x2, URZ ;  /* 0x0000000207107890 */ /* 0x000fc4000fffe03f */
[----:B------:R-:W-:Y:S01]  /*3b40*/  UIADD3 UR18, UR8, 0x2, URZ ;  /* 0x0000000208127890 */ /* 0x000fe2000fffe03f */
[----:B------:R-:W-:Y:S01]  /*3b50*/  UMOV UR17, 0x40000040 ;  /* 0x4000004000117882 */ /* 0x000fe20000000000 */
[----:B------:R-:W-:Y:S01]  /*3b60*/  UMOV UR19, 0x40000040 ;  /* 0x4000004000137882 */ /* 0x000fe20000000000 */
[----:B---3--:R-:W-:-:S06]  /*3b70*/  WARPGROUP.ARRIVE ;  /* 0x00000000000079c5 */ /* 0x008fcc0000000000 */
[----:B------:R-:W-:Y:S03]  /*3b80*/  QGMMA.64x256x32.F32.E4M3.E4M3 R24, gdesc[UR16], R24, gsb0 ;  /* 0x03e00000101879f3 */ /* 0x000fe60008000818 */
[----:B------:R-:W-:Y:S02]  /*3b90*/  WARPGROUP.DEPBAR.LE gsb0, 0x0 ;  /* 0x00008000000079c5 */ /* 0x000fe40000010000 */
[----:B------:R-:W-:Y:S01]  /*3ba0*/  STL.64 [R1], R24 ;  /* 0x0000001801007387 */ /* 0x000fe20000100a00 */
[----:B------:R-:W-:Y:S02]  /*3bb0*/  IMAD.MOV.U32 R2, RZ, RZ, R150 ;  /* 0x000000ffff027224 */ /* 0x000fe400078e0096 */
[----:B0-2---:R-:W-:Y:S01]  /*3bc0*/  IMAD.MOV.U32 R0, RZ, RZ, R151 ;  /* 0x000000ffff007224 */ /* 0x005fe200078e0097 */
[----:B------:R-:W-:Y:S01]  /*3bd0*/  STL.64 [R1+0x8], R26 ;  /* 0x0000081a01007387 */ /* 0x000fe20000100a00 */
[----:B------:R-:W-:-:S02]  /*3be0*/  IMAD.MOV.U32 R4, RZ, RZ, R148 ;  /* 0x000000ffff047224 */ /* 0x000fc400078e0094 */
[----:B------:R-:W-:Y:S01]  /*3bf0*/  IMAD.MOV.U32 R3, RZ, RZ, R149 ;  /* 0x000000ffff037224 */ /* 0x000fe200078e0095 */
[----:B------:R-:W-:Y:S01]  /*3c00*/  STL.64 [R1+0x10], R28 ;  /* 0x0000101c01007387 */ /* 0x000fe20000100a00 */
[----:B------:R-:W-:Y:S02]  /*3c10*/  IMAD.MOV.U32 R6, RZ, RZ, R146 ;  /* 0x000000ffff067224 */ /* 0x000fe400078e0092 */
[----:B------:R-:W-:Y:S01]  /*3c20*/  IMAD.MOV.U32 R5, RZ, RZ, R147 ;  /* 0x000000ffff057224 */ /* 0x000fe200078e0093 */
[----:B------:R-:W-:Y:S01]  /*3c30*/  STL.64 [R1+0x18], R30 ;  /* 0x0000181e01007387 */ /* 0x000fe20000100a00 */
[----:B------:R-:W-:Y:S02]  /*3c40*/  IMAD.MOV.U32 R8, RZ, RZ, R144 ;  /* 0x000000ffff087224 */ /* 0x000fe400078e0090 */
[----:B------:R-:W-:Y:S01]  /*3c50*/  IMAD.MOV.U32 R7, RZ, RZ, R145 ;  /* 0x000000ffff077224 */ /* 0x000fe200078e0091 */
        /* <DEDUP_REMOVED lines=18> */
[----:B------:R0:W-:Y:S01]  /*3d80*/  STL [R1+0x50], R44 ;  /* 0x0000502c01007387 */ /* 0x0001e20000100800 */
[----:B------:R-:W-:-:S02]  /*3d90*/  IMAD.MOV.U32 R22, RZ, RZ, R130 ;  /* 0x000000ffff167224 */ /* 0x000fc400078e0082 */
[----:B------:R-:W-:Y:S01]  /*3da0*/  IMAD.MOV.U32 R21, RZ, RZ, R131 ;  /* 0x000000ffff157224 */ /* 0x000fe200078e0083 */
[----:B------:R-:W2:Y:S01]  /*3db0*/  LDL.LU.64 R150, [R1+0x7c8] ;  /* 0x0007c80001967983 */ /* 0x000ea20000300a00 */
[----:B------:R-:W-:Y:S02]  /*3dc0*/  IMAD.MOV.U32 R212, RZ, RZ, R128 ;  /* 0x000000ffffd47224 */ /* 0x000fe400078e0080 */
[----:B------:R-:W-:Y:S01]  /*3dd0*/  IMAD.MOV.U32 R23, RZ, RZ, R129 ;  /* 0x000000ffff177224 */ /* 0x000fe200078e0081 */
[----:B------:R-:W2:Y:S01]  /*3de0*/  LDL.LU.64 R148, [R1+0x7c0] ;  /* 0x0007c00001947983 */ /* 0x000ea20000300a00 */
[----:B------:R-:W-:Y:S02]  /*3df0*/  IMAD.MOV.U32 R210, RZ, RZ, R126 ;  /* 0x000000ffffd27224 */ /* 0x000fe400078e007e */
[----:B------:R-:W-:Y:S01]  /*3e00*/  IMAD.MOV.U32 R211, RZ, RZ, R127 ;  /* 0x000000ffffd37224 */ /* 0x000fe200078e007f */
[----:B------:R-:W2:Y:S01]  /*3e10*/  LDL.LU.64 R146, [R1+0x7b8] ;  /* 0x0007b80001927983 */ /* 0x000ea20000300a00 */
        /* <DEDUP_REMOVED lines=120> */
[----:B------:R-:W-:-:S03]  /*45a0*/  IMAD.MOV.U32 R235, RZ, RZ, R45 ;  /* 0x000000ffffeb7224 */ /* 0x000fc600078e002d */
[----:B------:R-:W2:Y:S04]  /*45b0*/  LDL.LU.64 R64, [R1+0x670] ;  /* 0x0006700001407983 */ /* 0x000ea80000300a00 */
        /* <DEDUP_REMOVED lines=9> */
[----:B0-----:R-:W2:Y:S04]  /*4650*/  LDL.LU.64 R44, [R1+0x620] ;  /* 0x00062000012c7983 */ /* 0x001ea80000300a00 */
        /* <DEDUP_REMOVED lines=9> */
[----:B------:R-:W2:Y:S01]  /*46f0*/  LDL.LU.64 R24, [R1+0x5d0] ;  /* 0x0005d00001187983 */ /* 0x000ea20000300a00 */
[----:B------:R-:W-:Y:S01]  /*4700*/  UIADD3 UR16, UR7, 0x402, URZ ;  /* 0x0000040207107890 */ /* 0x000fe2000fffe03f */
[----:B------:R-:W-:Y:S01]  /*4710*/  UMOV UR17, 0x40000040 ;  /* 0x4000004000117882 */ /* 0x000fe20000000000 */
[----:B--2---:R-:W-:-:S07]  /*4720*/  WARPGROUP.ARRIVE ;  /* 0x00000000000079c5 */ /* 0x004fce0000000000 */
[----:B------:R-:W-:Y:S03]  /*4730*/  QGMMA.64x256x32.F32.E4M3.E4M3 R24, gdesc[UR16], R24, gsb0 ;  /* 0x03e00000101879f3 */ /* 0x000fe60008000818 */
        /* <DEDUP_REMOVED lines=23> */
[----:B0-----:R-:W2:Y:S04]  /*48b0*/  LDL.LU R108, [R1] ;  /* 0x00000000016c7983 */ /* 0x001ea80000300800 */
[----:B------:R-:W2:Y:S04]  /*48c0*/  LDL.LU R109, [R1+0x4] ;  /* 0x00000400016d7983 */ /* 0x000ea80000300800 */
        /* <DEDUP_REMOVED lines=18> */
[----:B------:R-:W2:Y:S01]  /*49f0*/  LDL.LU R128, [R1+0x50] ;  /* 0x0000500001807983 */ /* 0x000ea20000300800 */
[----:B------:R-:W-:-:S02]  /*4a00*/  IMAD.MOV.U32 R129, RZ, RZ, R235 ;  /* 0x000000ffff817224 */ /* 0x000fc400078e00eb */
[----:B------:R-:W-:Y:S02]  /*4a10*/  IMAD.MOV.U32 R130, RZ, RZ, R234 ;  /* 0x000000ffff827224 */ /* 0x000fe400078e00ea */
[----:B------:R-:W-:Y:S02]  /*4a20*/  IMAD.MOV.U32 R131, RZ, RZ, R233 ;  /* 0x000000ffff837224 */ /* 0x000fe400078e00e9 */
[----:B------:R-:W-:Y:S02]  /*4a30*/  IMAD.MOV.U32 R132, RZ, RZ, R232 ;  /* 0x000000ffff847224 */ /* 0x000fe400078e00e8 */
[----:B------:R-:W-:Y:S02]  /*4a40*/  IMAD.MOV.U32 R133, RZ, RZ, R231 ;  /* 0x000000ffff857224 */ /* 0x000fe400078e00e7 */
[----:B------:R-:W-:Y:S02]  /*4a50*/  IMAD.MOV.U32 R134, RZ, RZ, R230 ;  /* 0x000000ffff867224 */ /* 0x000fe400078e00e6 */
        /* <DEDUP_REMOVED lines=39> */
[----:B------:R-:W-:Y:S01]  /*4cd0*/  IMAD.MOV.U32 R235, RZ, RZ, R0 ;  /* 0x000000ffffeb7224 */ /* 0x000fe200078e0000 */
[----:B------:R-:W-:Y:S02]  /*4ce0*/  UIADD3 UR16, UR7, 0x4, URZ ;  /* 0x0000000407107890 */ /* 0x000fe4000fffe03f */
[----:B------:R-:W-:Y:S01]  /*4cf0*/  UIADD3 UR18, UR8, 0x4, URZ ;  /* 0x0000000408127890 */ /* 0x000fe2000fffe03f */
[----:B------:R-:W-:Y:S01]  /*4d00*/  UMOV UR17, 0x40000040 ;  /* 0x4000004000117882 */ /* 0x000fe20000000000 */
[----:B------:R-:W-:Y:S01]  /*4d10*/  UMOV UR19, 0x40000040 ;  /* 0x4000004000137882 */ /* 0x000fe20000000000 */
[----:B--2---:R-:W-:-:S06]  /*4d20*/  WARPGROUP.ARRIVE ;  /* 0x00000000000079c5 */ /* 0x004fcc0000000000 */
[----:B------:R-:W-:Y:S03]  /*4d30*/  QGMMA.64x256x32.F32.E4M3.E4M3 R108, gdesc[UR16], R108, gsb0 ;  /* 0x03e00000106c79f3 */ /* 0x000fe6000800086c */
        /* <DEDUP_REMOVED lines=183> */
[----:B0-----:R-:W2:Y:S04]  /*58b0*/  LDL.LU.64 R108, [R1] ;  /* 0x00000000016c7983 */ /* 0x001ea80000300a00 */
        /* <DEDUP_REMOVED lines=63> */
[----:B------:R-:W-:-:S02]  /*5cb0*/  UIADD3 UR16, UR7, 0x6, URZ ;  /* 0x0000000607107890 */ /* 0x000fc4000fffe03f */
[----:B------:R-:W-:Y:S01]  /*5cc0*/  UIADD3 UR18, UR8, 0x6, URZ ;  /* 0x0000000608127890 */ /* 0x000fe2000fffe03f */
[----:B------:R-:W-:Y:S01]  /*5cd0*/  UMOV UR17, 0x40000040 ;  /* 0x4000004000117882 */ /* 0x000fe20000000000 */
[----:B------:R-:W-:Y:S01]  /*5ce0*/  UMOV UR19, 0x40000040 ;  /* 0x4000004000137882 */ /* 0x000fe20000000000 */
        /* <DEDUP_REMOVED lines=93> */
[----:B0-----:R-:W3:Y:S04]  /*62c0*/  LDL.LU.64 R150, [R1+0x518] ;  /* 0x0005180001967983 */ /* 0x001ee80000300a00 */
        /* <DEDUP_REMOVED lines=21> */
[----:B------:R-:W-:Y:S01]  /*6420*/  UIADD3 UR16, UR7, 0x406, URZ ;  /* 0x0000040607107890 */ /* 0x000fe2000fffe03f */
[----:B------:R-:W-:-:S02]  /*6430*/  UMOV UR17, 0x40000040 ;  /* 0x4000004000117882 */ /* 0x000fc40000000000 */
[----:B------:R0:W-:Y:S01]  /*6440*/  STL [R1+0x2d0], RZ ;  /* 0x0002d0ff01007387 */ /* 0x0001e20000100800 */
[----:B------:R-:W-:-:S03]  /*6450*/  ULDC UR7, c[0x0][0x50c] ;  /* 0x0001430000077ab9 */ /* 0x000fc60000000800 */
        /* <DEDUP_REMOVED lines=37> */
[----:B---3--:R-:W-:-:S06]  /*66b0*/  WARPGROUP.ARRIVE ;  /* 0x00000000000079c5 */ /* 0x008fcc0000000000 */
[----:B------:R-:W-:Y:S01]  /*66c0*/  QGMMA.64x256x32.F32.E4M3.E4M3 R24, gdesc[UR16], R24, gsb0 ;  /* 0x03e00000101879f3 */ /* 0x000fe20008000818 */
[----:B------:R0:W-:Y:S04]  /*66d0*/  STL [R1+0x238], RZ ;  /* 0x000238ff01007387 */ /* 0x0001e80000100800 */
[----:B------:R0:W-:Y:S04]  /*66e0*/  STL [R1+0x234], RZ ;  /* 0x000234ff01007387 */ /* 0x0001e80000100800 */
[----:B------:R0:W-:Y:S04]  /*66f0*/  STL [R1+0x230], RZ ;  /* 0x000230ff01007387 */ /* 0x0001e80000100800 */
[----:B------:R0:W-:Y:S04]  /*6700*/  STL [R1+0x22c], RZ ;  /* 0x00022cff01007387 */ /* 0x0001e80000100800 */
[----:B------:R0:W-:Y:S04]  /*6710*/  STL [R1+0x228], RZ ;  /* 0x000228ff01007387 */ /* 0x0001e80000100800 */
[----:B------:R0:W-:Y:S01]  /*6720*/  STL [R1+0x224], RZ ;  /* 0x000224ff01007387 */ /* 0x0001e20000100800 */
[----:B------:R-:W-:-:S03]  /*6730*/  UISETP.NE.AND UP0, UPT, UR7, 0x4, UPT ;  /* 0x000000040700788c */ /* 0x000fc6000bf05270 */
[----:B------:R0:W-:Y:S04]  /*6740*/  STL [R1+0x220], RZ ;  /* 0x000220ff01007387 */ /* 0x0001e80000100800 */
[----:B------:R0:W-:Y:S04]  /*6750*/  STL [R1+0x21c], RZ ;  /* 0x00021cff01007387 */ /* 0x0001e80000100800 */
[----:B------:R0:W-:Y:S04]  /*6760*/  STL [R1+0x218], RZ ;  /* 0x000218ff01007387 */ /* 0x0001e80000100800 */
[----:B------:R0:W-:Y:S01]  /*6770*/  STL [R1+0x214], RZ ;  /* 0x000214ff01007387 */ /* 0x0001e20000100800 */
[----:B------:R-:W-:-:S03]  /*6780*/  USEL UR7, URZ, 0x1, UP0 ;  /* 0x000000013f077887 */ /* 0x000fc60008000000 */
[----:B------:R0:W-:Y:S04]  /*6790*/  STL [R1+0x210], RZ ;  /* 0x000210ff01007387 */ /* 0x0001e80000100800 */
[----:B------:R0:W-:Y:S04]  /*67a0*/  STL [R1+0x20c], RZ ;  /* 0x00020cff01007387 */ /* 0x0001e80000100800 */
[----:B------:R0:W-:Y:S04]  /*67b0*/  STL [R1+0x208], RZ ;  /* 0x000208ff01007387 */ /* 0x0001e80000100800 */
[----:B------:R0:W-:Y:S04]  /*67c0*/  STL [R1+0x204], RZ ;  /* 0x000204ff01007387 */ /* 0x0001e80000100800 */
[----:B------:R0:W-:Y:S01]  /*67d0*/  STL [R1+0x200], RZ ;  /* 0x000200ff01007387 */ /* 0x0001e20000100800 */
[----:B------:R-:W-:Y:S01]  /*67e0*/  ISETP.NE.AND P0, PT, RZ, UR7, PT ;  /* 0x00000007ff007c0c */ /* 0x000fe2000bf05270 */
[----:B------:R-:W-:Y:S01]  /*67f0*/  UMOV UR6, 0x4 ;  /* 0x0000000400067882 */ /* 0x000fe20000000000 */
[----:B------:R-:W-:Y:S01]  /*6800*/  IMAD.MOV.U32 R0, RZ, RZ, R235 ;  /* 0x000000ffff007224 */ /* 0x000fe200078e00eb */
[----:B------:R-:W-:-:S02]  /*6810*/  CS2R R236, SRZ ;  /* 0x0000000000ec7805 */ /* 0x000fc4000001ff00 */
[----:B--2---:R-:W-:Y:S02]  /*6820*/  CS2R R234, SRZ ;  /* 0x0000000000ea7805 */ /* 0x004fe4000001ff00 */
[----:B------:R-:W-:Y:S02]  /*6830*/  CS2R R232, SRZ ;  /* 0x0000000000e87805 */ /* 0x000fe4000001ff00 */
[----:B------:R-:W-:Y:S02]  /*6840*/  CS2R R230, SRZ ;  /* 0x0000000000e67805 */ /* 0x000fe4000001ff00 */
[----:B------:R-:W-:Y:S02]  /*6850*/  CS2R R228, SRZ ;  /* 0x0000000000e47805 */ /* 0x000fe4000001ff00 */
[----:B------:R-:W-:Y:S02]  /*6860*/  CS2R R226, SRZ ;  /* 0x0000000000e27805 */ /* 0x000fe4000001ff00 */
[----:B------:R-:W-:-:S02]  /*6870*/  CS2R R224, SRZ ;  /* 0x0000000000e07805 */ /* 0x000fc4000001ff00 */
[----:B------:R-:W-:Y:S02]  /*6880*/  CS2R R222, SRZ ;  /* 0x0000000000de7805 */ /* 0x000fe4000001ff00 */
        /* <DEDUP_REMOVED lines=45> */
[----:B------:R-:W-:Y:S01]  /*6b60*/  CS2R R2, SRZ ;  /* 0x0000000000027805 */ /* 0x000fe2000001ff00 */
[----:B------:R-:W-:Y:S02]  /*6b70*/  WARPGROUP.DEPBAR.LE gsb0, 0x0 ;  /* 0x00008000000079c5 */ /* 0x000fe40000010000 */
[----:B0-----:R-:W-:Y:S05]  /*6b80*/  @!P0 BRA `(.L_x_22) ;  /* 0x0000002000f88947 */ /* 0x001fea0003800000 */
[----:B------:R-:W2:Y:S04]  /*6b90*/  LDL R2, [R1] ;  /* 0x0000000001027983 */ /* 0x000ea80000100800 */
[----:B------:R-:W3:Y:S04]  /*6ba0*/  LDL R3, [R1+0x4] ;  /* 0x0000040001037983 */ /* 0x000ee80000100800 */
[----:B------:R-:W4:Y:S04]  /*6bb0*/  LDL R4, [R1+0x8] ;  /* 0x0000080001047983 */ /* 0x000f280000100800 */
[----:B------:R-:W5:Y:S04]  /*6bc0*/  LDL R5, [R1+0xc] ;  /* 0x00000c0001057983 */ /* 0x000f680000100800 */
        /* <DEDUP_REMOVED lines=102> */
[----:B------:R0:W-:Y:S04]  /*7230*/  STL [R1+0x4c0], R131 ;  /* 0x0004c08301007387 */ /* 0x0001e80000100800 */
[----:B0-----:R-:W5:Y:S04]  /*7240*/  LDL R131, [R1+0x1a8] ;  /* 0x0001a80001837983 */ /* 0x001f680000100800 */
        /* <DEDUP_REMOVED lines=39> */
[----:B0-----:R-:W5:Y:S01]  /*74c0*/  LDL R151, [R1+0x1f8] ;  /* 0x0001f80001977983 */ /* 0x001f620000100800 */
[----:B------:R-:W-:-:S01]  /*74d0*/  FADD R0, RZ, R0 ;  /* 0x00000000ff007221 */ /* 0x000fc20000000000 */
[----:B--2---:R-:W-:Y:S01]  /*74e0*/  FADD R2, RZ, R2 ;  /* 0x00000002ff027221 */ /* 0x004fe20000000000 */
[----:B---3--:R-:W-:-:S01]  /*74f0*/  FADD R3, RZ, R3 ;  /* 0x00000003ff037221 */ /* 0x008fc20000000000 */
[----:B----4-:R-:W-:Y:S01]  /*7500*/  FADD R4, RZ, R4 ;  /* 0x00000004ff047221 */ /* 0x010fe20000000000 */
[----:B-----5:R-:W-:-:S01]  /*7510*/  FADD R5, RZ, R5 ;  /* 0x00000005ff057221 */ /* 0x020fc20000000000 */
[----:B------:R-:W-:Y:S01]  /*7520*/  FADD R6, RZ, R6 ;  /* 0x00000006ff067221 */ /* 0x000fe20000000000 */
[----:B------:R-:W-:-:S01]  /*7530*/  FADD R7, RZ, R7 ;  /* 0x00000007ff077221 */ /* 0x000fc20000000000 */
        /* <DEDUP_REMOVED lines=14> */
[----:B------:R-:W2:Y:S01]  /*7620*/  LDL.LU R131, [R1+0x4c0] ;  /* 0x0004c00001837983 */ /* 0x000ea20000300800 */
        /* <DEDUP_REMOVED lines=13> */
[----:B------:R-:W3:Y:S01]  /*7700*/  LDL.LU R132, [R1+0x4bc] ;  /* 0x0004bc0001847983 */ /* 0x000ee20000300800 */
        /* <DEDUP_REMOVED lines=16> */
[----:B------:R0:W-:Y:S01]  /*7810*/  STL [R1+0x200], R133 ;  /* 0x0002008501007387 */ /* 0x0001e20000100800 */
        /* <DEDUP_REMOVED lines=9> */
[----:B0-----:R-:W4:Y:S01]  /*78b0*/  LDL.LU R133, [R1+0x4b8] ;  /* 0x0004b80001857983 */ /* 0x001f220000300800 */
[----:B------:R-:W-:-:S01]  /*78c0*/  FADD R184, RZ, R184 ;  /* 0x000000b8ffb87221 */ /* 0x000fc20000000000 */
[----:B------:R-:W-:Y:S01]  /*78d0*/  FADD R185, RZ, R185 ;  /* 0x000000b9ffb97221 */ /* 0x000fe20000000000 */
[----:B------:R-:W-:-:S01]  /*78e0*/  FADD R186, RZ, R186 ;  /* 0x000000baffba7221 */ /* 0x000fc20000000000 */
        /* <DEDUP_REMOVED lines=10> */
[----:B0-----:R-:W5:Y:S01]  /*7990*/  LDL.LU R134, [R1+0x4b4] ;  /* 0x0004b40001867983 */ /* 0x001f620000300800 */
        /* <DEDUP_REMOVED lines=52> */
[----:B0-----:R-:W5:Y:S04]  /*7ce0*/  LDL.LU R138, [R1+0x4a4] ;  /* 0x0004a400018a7983 */ /* 0x001f680000300800 */
[----:B------:R0:W-:Y:S01]  /*7cf0*/  STL [R1+0x218], R139 ;  /* 0x0002188b01007387 */ /* 0x0001e20000100800 */
[----:B------:R-:W-:-:S03]  /*7d00*/  FADD R140, RZ, R140 ;  /* 0x0000008cff8c7221 */ /* 0x000fc60000000000 */
        /* <DEDUP_REMOVED lines=34> */
[----:B------:R0:W-:Y:S04]  /*7f30*/  STL [R1+0x248], R151 ;  /* 0x0002489701007387 */ /* 0x0001e80000100800 */
[----:B0-----:R-:W5:Y:S04]  /*7f40*/  LDL.LU R151, [R1+0x470] ;  /* 0x0004700001977983 */ /* 0x001f680000300800 */
[----:B------:R0:W-:Y:S02]  /*7f50*/  STL [R1+0x24c], R0 ;  /* 0x00024c0001007387 */ /* 0x0001e40000100800 */
[----:B0-----:R-:W-:-:S05]  /*7f60*/  FADD R0, RZ, R24 ;  /* 0x00000018ff007221 */ /* 0x001fca0000000000 */
        /* <DEDUP_REMOVED lines=213> */
[----:B--2---:R-:W-:-:S05]  /*8cc0*/  FADD R0, RZ, R131 ;  /* 0x00000083ff007221 */ /* 0x004fca0000000000 */
[----:B------:R3:W-:Y:S02]  /*8cd0*/  STL [R1+0x3fc], R0 ;  /* 0x0003fc0001007387 */ /* 0x0007e40000100800 */
[----:B---3--:R-:W-:-:S05]  /*8ce0*/  FADD R0, RZ, R132 ;  /* 0x00000084ff007221 */ /* 0x008fca0000000000 */
[----:B------:R4:W-:Y:S02]  /*8cf0*/  STL [R1+0x400], R0 ;  /* 0x0004000001007387 */ /* 0x0009e40000100800 */
[----:B----4-:R-:W-:-:S05]  /*8d00*/  FADD R0, RZ, R133 ;  /* 0x00000085ff007221 */ /* 0x010fca0000000000 */
[----:B------:R5:W-:Y:S02]  /*8d10*/  STL [R1+0x404], R0 ;  /* 0x0004040001007387 */ /* 0x000be40000100800 */
[----:B-----5:R-:W-:-:S05]  /*8d20*/  FADD R0, RZ, R134 ;  /* 0x00000086ff007221 */ /* 0x020fca0000000000 */
        /* <DEDUP_REMOVED lines=34> */
[----:B------:R0:W-:Y:S01]  /*8f50*/  STL [R1+0x44c], R0 ;  /* 0x00044c0001007387 */ /* 0x0001e20000100800 */
[----:B------:R-:W-:-:S05]  /*8f60*/  UMOV UR6, URZ ;  /* 0x0000003f00067c82 */ /* 0x000fca0008000000 */
.L_x_22:
[----:B------:R-:W-:Y:S01]  /*8f70*/  UIADD3 UR23, UR5, 0x1, URZ ;  /* 0x0000000105177890 */ /* 0x000fe2000fffe03f */
[----:B------:R-:W-:-:S03]  /*8f80*/  UMOV UR8, 0x1 ;  /* 0x0000000100087882 */ /* 0x000fc60000000000 */
[----:B------:R-:W-:-:S04]  /*8f90*/  UISETP.NE.AND UP0, UPT, UR23, 0x5, UPT ;  /* 0x000000051700788c */ /* 0x000fc8000bf05270 */
[----:B------:R-:W-:Y:S02]  /*8fa0*/  USEL UR24, URZ, 0x1, UP0 ;  /* 0x000000013f187887 */ /* 0x000fe40008000000 */
[----:B------:R-:W-:Y:S02]  /*8fb0*/  USEL UR23, UR23, URZ, UP0 ;  /* 0x0000003f17177287 */ /* 0x000fe40008000000 */
[----:B------:R-:W-:-:S12]  /*8fc0*/  ULOP3.LUT UR24, UR4, UR24, URZ, 0x3c, !UPT ;  /* 0x0000001804187292 */ /* 0x000fd8000f8e3c3f */
.L_x_17:
[----:B------:R-:W-:-:S04]  /*8fd0*/  UISETP.LT.AND UP0, UPT, UR10, 0x1, UPT ;  /* 0x000000010a00788c */ /* 0x000fc8000bf01270 */
[----:B------:R-:W-:-:S04]  /*8fe0*/  USEL UR16, UR10, 0x1, UP0 ;  /* 0x000000010a107887 */ /* 0x000fc80008000000 */
[----:B------:R-:W-:-:S04]  /*8ff0*/  UIADD3 UR26, UR10, -UR16, URZ ;  /* 0x800000100a1a7290 */ /* 0x000fc8000fffe03f */
[----:B------:R-:W-:-:S06]  /*9000*/  UISETP.GE.AND UP0, UPT, UR26, 0x1, UPT ;  /* 0x000000011a00788c */ /* 0x000fcc000bf06270 */
[----:B------:R-:W-:-:S13]  /*9010*/  PLOP3.LUT P0, PT, PT, PT, UP0, 0x80, 0x0 ;  /* 0x000000000000781c */ /* 0x000fda0003f0f008 */
[----:B------:R-:W-:Y:S05]  /*9020*/  @!P0 BRA `(.L_x_23) ;  /* 0x00000088009c8947 */ /* 0x000fea0003800000 */
[----:B------:R-:W-:Y:S01]  /*9030*/  UMOV UR25, UR5 ;  /* 0x0000000500197c82 */ /* 0x000fe20008000000 */
[----:B------:R-:W-:-:S05]  /*9040*/  ULDC UR27, c[0x0][0x50c] ;  /* 0x00014300001b7ab9 */ /* 0x000fca0000000800 */
.L_x_31:
[----:B------:R-:W-:-:S06]  /*9050*/  UISETP.NE.AND UP0, UPT, UR22, 0x3, UPT ;  /* 0x000000031600788c */ /* 0x000fcc000bf05270 */
[----:B------:R-:W-:-:S13]  /*9060*/  PLOP3.LUT P1, PT, PT, PT, UP0, 0x80, 0x0 ;  /* 0x000000000000781c */ /* 0x000fda0003f2f008 */
[----:B-----5:R-:W-:Y:S05]  /*9070*/  @!P1 BRA `(.L_x_24) ;  /* 0x0000000000049947 */ /* 0x020fea0003800000 */
[----:B------:R-:W-:Y:S01]  /*9080*/  BPT.TRAP 0x1 ;  /* 0x000000040000795c */ /* 0x000fe20000300000 */
.L_x_24:
[----:B------:R-:W2:Y:S01]  /*9090*/  S2UR UR16, SR_CgaCtaId ;  /* 0x00000000001079c3 */ /* 0x000ea20000008800 */
[----:B------:R-:W-:Y:S01]  /*90a0*/  UMOV UR12, 0x400 ;  /* 0x00000400000c7882 */ /* 0x000fe20000000000 */
[----:B0-----:R-:W-:-:S05]  /*90b0*/  IMAD.U32 R0, RZ, RZ, UR24 ;  /* 0x00000018ff007e24 */ /* 0x001fca000f8e00ff */
[----:B------:R-:W-:Y:S01]  /*90c0*/  SHF.L.U32 R0, R0, 0x1f, RZ ;  /* 0x0000001f00007819 */ /* 0x000fe200000006ff */
[----:B--2---:R-:W-:-:S04]  /*90d0*/  ULEA UR12, UR16, UR12, 0x18 ;  /* 0x0000000c100c7291 */ /* 0x004fc8000f8ec03f */
[----:B------:R-:W-:-:S09]  /*90e0*/  ULEA UR16, UR23, UR12, 0x3 ;  /* 0x0000000c17107291 */ /* 0x000fd2000f8e183f */
[----:B------:R0:W2:Y:S01]  /*90f0*/  SYNCS.PHASECHK.TRANS64.TRYWAIT P0, [UR16], R0 ;  /* 0x00000000ff0075a7 */ /* 0x0000a20008000150 */
[----:B------:R-:W-:Y:S05]  /*9100*/  @!P1 BRA `(.L_x_25) ;  /* 0x0000000000049947 */ /* 0x000fea0003800000 */
[----:B------:R-:W-:Y:S01]  /*9110*/  BPT.TRAP 0x1 ;  /* 0x000000040000795c */ /* 0x000fe20000300000 */
.L_x_25:
[----:B--2---:R-:W-:Y:S05]  /*9120*/  @P0 BRA `(.L_x_26) ;  /* 0x0000000000080947 */ /* 0x004fea0003800000 */
[----:B------:R-:W2:Y:S02]  /*9130*/  SYNCS.PHASECHK.TRANS64.TRYWAIT P0, [UR16], R0 ;  /* 0x00000000ff0075a7 */ /* 0x000ea40008000150 */
[----:B--2---:R-:W-:Y:S05]  /*9140*/  @!P0 BRA `(.L_x_27) ;  /* 0x0000020c00308947 */ /* 0x004fea0003800000 */
.L_x_26:
        /* <DEDUP_REMOVED lines=64> */
[----:B--2---:R-:W2:Y:S04]  /*9550*/  LDL.LU.64 R108, [R1] ;  /* 0x00000000016c7983 */ /* 0x004ea80000300a00 */
        /* <DEDUP_REMOVED lines=64> */
[----:B------:R-:W-:Y:S01]  /*9960*/  UISETP.NE.AND UP0, UPT, UR7, URZ, UPT ;  /* 0x0000003f0700728c */ /* 0x000fe2000bf05270 */
[----:B------:R-:W-:Y:S01]  /*9970*/  STL [R1+0x8c4], R23 ;  /* 0x0008c41701007387 */ /* 0x000fe20000100800 */
[----:B------:R-:W-:Y:S02]  /*9980*/  USHF.R.U32.HI UR16, URZ, 0x4, UR16 ;  /* 0x000000043f107899 */ /* 0x000fe40008011610 */
[----:B------:R-:W-:Y:S01]  /*9990*/  USEL UR8, UR8, URZ, !UP0 ;  /* 0x0000003f08087287 */ /* 0x000fe2000c000000 */
[----:B------:R-:W-:Y:S01]  /*99a0*/  STL [R1+0x8c0], R22 ;  /* 0x0008c01601007387 */ /* 0x000fe20000100800 */
[----:B------:R-:W-:Y:S02]  /*99b0*/  ULOP3.LUT UR16, UR16, 0x3fff, URZ, 0xc0, !UPT ;  /* 0x00003fff10107892 */ /* 0x000fe4000f8ec03f */
[----:B------:R-:W-:Y:S01]  /*99c0*/  UISETP.NE.U32.AND UP0, UPT, UR8, URZ, UPT ;  /* 0x0000003f0800728c */ /* 0x000fe2000bf05070 */
[----:B------:R-:W-:Y:S01]  /*99d0*/  STL [R1+0x8bc], R21 ;  /* 0x0008bc1501007387 */ /* 0x000fe20000100800 */
[----:B------:R-:W-:-:S02]  /*99e0*/  ULOP3.LUT UR7, UR11, 0x10000, URZ, 0xfc, !UPT ;  /* 0x000100000b077892 */ /* 0x000fc4000f8efc3f */
[----:B------:R-:W-:Y:S01]  /*99f0*/  ULOP3.LUT UR8, UR16, 0x10000, URZ, 0xfc, !UPT ;  /* 0x0001000010087892 */ /* 0x000fe2000f8efc3f */
[----:B------:R-:W-:Y:S01]  /*9a00*/  STL [R1+0x8b8], R20 ;  /* 0x0008b81401007387 */ /* 0x000fe20000100800 */
[----:B------:R-:W-:Y:S02]  /*9a10*/  ULEA UR7, UR23, UR7, 0xb ;  /* 0x0000000717077291 */ /* 0x000fe4000f8e583f */
[----:B------:R-:W-:Y:S01]  /*9a20*/  ULEA UR8, UR23, UR8, 0xb ;  /* 0x0000000817087291 */ /* 0x000fe2000f8e583f */
[----:B------:R-:W-:Y:S01]  /*9a30*/  STL [R1+0x8b4], R19 ;  /* 0x0008b41301007387 */ /* 0x000fe20000100800 */
[----:B------:R-:W-:Y:S01]  /*9a40*/  UMOV UR17, 0x40000040 ;  /* 0x4000004000117882 */ /* 0x000fe20000000000 */
[----:B------:R-:W-:Y:S02]  /*9a50*/  UMOV UR19, 0x40000040 ;  /* 0x4000004000137882 */ /* 0x000fe40000000000 */
[----:B------:R-:W-:Y:S01]  /*9a60*/  UMOV UR16, UR7 ;  /* 0x0000000700107c82 */ /* 0x000fe20008000000 */
[----:B------:R-:W-:Y:S01]  /*9a70*/  STL [R1+0x8b0], R18 ;  /* 0x0008b01201007387 */ /* 0x000fe20000100800 */
[----:B------:R-:W-:-:S03]  /*9a80*/  UMOV UR18, UR8 ;  /* 0x0000000800127c82 */ /* 0x000fc60008000000 */
[----:B------:R-:W-:Y:S04]  /*9a90*/  STL [R1+0x8ac], R17 ;  /* 0x0008ac1101007387 */ /* 0x000fe80000100800 */
        /* <DEDUP_REMOVED lines=14> */
[----:B-----5:R-:W-:Y:S01]  /*9b80*/  STL [R1+0x870], R2 ;  /* 0x0008700201007387 */ /* 0x020fe20000100800 */
[----:B--2---:R-:W-:-:S06]  /*9b90*/  WARPGROUP.ARRIVE ;  /* 0x00000000000079c5 */ /* 0x004fcc0000000000 */
[----:B------:R-:W-:Y:S03]  /*9ba0*/  QGMMA.64x256x32.F32.E4M3.E4M3 R108, gdesc[UR16], R108, UP0, gsb0 ;  /* 0x03e00000106c79f3 */ /* 0x000fe6000b80086c */
        /* <DEDUP_REMOVED lines=65> */
[----:B--2---:R-:W2:Y:S04]  /*9fc0*/  LDL.LU.64 R234, [R1+0xcc0] ;  /* 0x000cc00001ea7983 */ /* 0x004ea80000300a00 */
[----:B------:R-:W3:Y:S04]  /*9fd0*/  LDL.LU.64 R232, [R1+0xcb8] ;  /* 0x000cb80001e87983 */ /* 0x000ee80000300a00 */
[----:B------:R-:W4:Y:S04]  /*9fe0*/  LDL.LU.64 R230, [R1+0xcb0] ;  /* 0x000cb00001e67983 */ /* 0x000f280000300a00 */
        /* <DEDUP_REMOVED lines=60> */
[----:B------:R-:W4:Y:S01]  /*a3b0*/  LDL.LU.64 R108, [R1+0xac8] ;  /* 0x000ac800016c7983 */ /* 0x000f220000300a00 */
[----:B------:R-:W-:Y:S01]  /*a3c0*/  UIADD3 UR16, UR7, 0x400, URZ ;  /* 0x0000040007107890 */ /* 0x000fe2000fffe03f */
[----:B------:R-:W-:-:S02]  /*a3d0*/  UMOV UR17, 0x40000040 ;  /* 0x4000004000117882 */ /* 0x000fc40000000000 */
[----:B--2---:R-:W-:Y:S04]  /*a3e0*/  STL.64 [R1+0xac0], R234 ;  /* 0x000ac0ea01007387 */ /* 0x004fe80000100a00 */
[----:B---3--:R-:W-:Y:S04]  /*a3f0*/  STL.64 [R1+0xab8], R232 ;  /* 0x000ab8e801007387 */ /* 0x008fe80000100a00 */
[----:B----4-:R-:W-:Y:S04]  /*a400*/  STL.64 [R1+0xab0], R230 ;  /* 0x000ab0e601007387 */ /* 0x010fe80000100a00 */
        /* <DEDUP_REMOVED lines=38> */
[----:B------:R-:W-:Y:S01]  /*a670*/  STL.64 [R1+0x978], R152 ;  /* 0x0009789801007387 */ /* 0x000fe20000100a00 */
[----:B------:R-:W-:-:S06]  /*a680*/  WARPGROUP.ARRIVE ;  /* 0x00000000000079c5 */ /* 0x000fcc0000000000 */
[----:B------:R-:W-:Y:S03]  /*a690*/  QGMMA.64x256x32.F32.E4M3.E4M3 R24, gdesc[UR16], R24, UP0, gsb0 ;  /* 0x03e00000101879f3 */ /* 0x000fe6000b800818 */
        /* <DEDUP_REMOVED lines=91> */
[----:B--2---:R-:W-:-:S06]  /*ac50*/  WARPGROUP.ARRIVE ;  /* 0x00000000000079c5 */ /* 0x004fcc0000000000 */
[----:B------:R-:W-:Y:S03]  /*ac60*/  QGMMA.64x256x32.F32.E4M3.E4M3 R108, gdesc[UR16], R108, gsb0 ;  /* 0x03e00000106c79f3 */ /* 0x000fe6000800086c */
[----:B------:R-:W-:Y:S02]  /*ac70*/  WARPGROUP.DEPBAR.LE gsb0, 0x0 ;  /* 0x00008000000079c5 */ /* 0x000fe40000010000 */
[----:B------:R-:W-:Y:S01]  /*ac80*/  STL.64 [R1], R108 ;  /* 0x0000006c01007387 */ /* 0x000fe20000100a00 */
[----:B------:R-:W-:Y:S02]  /*ac90*/  IMAD.MOV.U32 R2, RZ, RZ, R234 ;  /* 0x000000ffff027224 */ /* 0x000fe400078e00ea */
[----:B0-----:R-:W-:Y:S01]  /*aca0*/  IMAD.MOV.U32 R0, RZ, RZ, R235 ;  /* 0x000000ffff007224 */ /* 0x001fe200078e00eb */
        /* <DEDUP_REMOVED lines=31> */
[----:B------:R-:W-:-:S03]  /*aea0*/  IMAD.MOV.U32 R23, RZ, RZ, R213 ;  /* 0x000000ffff177224 */ /* 0x000fc600078e00d5 */
        /* <DEDUP_REMOVED lines=40> */
[----:B------:R0:W-:Y:S04]  /*b130*/  STL [R1+0x1a0], R212 ;  /* 0x0001a0d401007387 */ /* 0x0001e80000100800 */
[----:B------:R-:W2:Y:S04]  /*b140*/  LDL.LU.64 R234, [R1+0xac0] ;  /* 0x000ac00001ea7983 */ /* 0x000ea80000300a00 */
        /* <DEDUP_REMOVED lines=10> */
[----:B0-----:R-:W4:Y:S04]  /*b1f0*/  LDL.LU.64 R212, [R1+0xa68] ;  /* 0x000a680001d47983 */ /* 0x001f280000300a00 */
        /* <DEDUP_REMOVED lines=248> */
[----:B------:R-:W-:Y:S01]  /*c180*/  IMAD.MOV.U32 R235, RZ, RZ, R0 ;  /* 0x000000ffffeb7224 */ /* 0x000fe200078e0000 */
[----:B------:R-:W-:Y:S01]  /*c190*/  UIADD3 UR16, UR7, 0x4, URZ ;  /* 0x0000000407107890 */ /* 0x000fe2000fffe03f */
[----:B------:R0:W5:Y:S01]  /*c1a0*/  LDL.LU R23, [R1+0x8c4] ;  /* 0x0008c40001177983 */ /* 0x0001620000300800 */
[----:B------:R-:W-:Y:S01]  /*c1b0*/  UIADD3 UR18, UR8, 0x4, URZ ;  /* 0x0000000408127890 */ /* 0x000fe2000fffe03f */
[----:B------:R-:W-:Y:S01]  /*c1c0*/  UMOV UR17, 0x40000040 ;  /* 0x4000004000117882 */ /* 0x000fe20000000000 */
[----:B------:R-:W-:Y:S01]  /*c1d0*/  UMOV UR19, 0x40000040 ;  /* 0x4000004000137882 */ /* 0x000fe20000000000 */
[----:B------:R0:W5:Y:S04]  /*c1e0*/  LDL.LU R22, [R1+0x8c0] ;  /* 0x0008c00001167983 */ /* 0x0001680000300800 */
        /* <DEDUP_REMOVED lines=19> */
[----:B------:R0:W5:Y:S01]  /*c320*/  LDL.LU R2, [R1+0x870] ;  /* 0x0008700001027983 */ /* 0x0001620000300800 */
        /* <DEDUP_REMOVED lines=336> */
[----:B--2---:R0:W5:Y:S04]  /*d830*/  LDL.LU.64 R234, [R1+0x668] ;  /* 0x0006680001ea7983 */ /* 0x0041680000300a00 */
[----:B------:R0:W5:Y:S04]  /*d840*/  LDL.LU.64 R232, [R1+0x660] ;  /* 0x0006600001e87983 */ /* 0x0001680000300a00 */
        /* <DEDUP_REMOVED lines=64> */
[----:B------:R-:W-:-:S04]  /*dc50*/  UIADD3 UR6, UR6, 0x4, URZ ;  /* 0x0000000406067890 */ /* 0x000fc8000fffe03f */
[----:B------:R-:W-:-:S04]  /*dc60*/  UISETP.NE.AND UP0, UPT, UR6, UR27, UPT ;  /* 0x0000001b0600728c */ /* 0x000fc8000bf05270 */
[----:B------:R-:W-:-:S06]  /*dc70*/  USEL UR7, URZ, 0x1, UP0 ;  /* 0x000000013f077887 */ /* 0x000fcc0008000000 */
[----:B------:R-:W-:Y:S01]  /*dc80*/  ISETP.NE.AND P0, PT, RZ, UR7, PT ;  /* 0x00000007ff007c0c */ /* 0x000fe2000bf05270 */
[----:B--2---:R-:W-:-:S06]  /*dc90*/  WARPGROUP.ARRIVE ;  /* 0x00000000000079c5 */ /* 0x004fcc0000000000 */
[----:B------:R-:W-:Y:S03]  /*dca0*/  QGMMA.64x256x32.F32.E4M3.E4M3 R24, gdesc[UR16], R24, gsb0 ;  /* 0x03e00000101879f3 */ /* 0x000fe60008000818 */
[----:B------:R-:W-:-:S03]  /*dcb0*/  WARPGROUP.DEPBAR.LE gsb0, 0x0 ;  /* 0x00008000000079c5 */ /* 0x000fc60000010000 */
[----:B0-----:R-:W-:Y:S05]  /*dcc0*/  @!P0 BRA `(.L_x_28) ;  /* 0x0000003800fc8947 */ /* 0x001fea0003800000 */
[----:B-----5:R0:W-:Y:S04]  /*dcd0*/  STL [R1+0x698], R225 ;  /* 0x000698e101007387 */ /* 0x0201e80000100800 */
[----:B------:R2:W-:Y:S01]  /*dce0*/  STL [R1+0x694], R226 ;  /* 0x000694e201007387 */ /* 0x0005e20000100800 */
[----:B0-----:R-:W-:-:S03]  /*dcf0*/  IMAD.MOV.U32 R225, RZ, RZ, R0 ;  /* 0x000000ffffe17224 */ /* 0x001fc600078e0000 */
[----:B--2---:R-:W2:Y:S04]  /*dd00*/  LDL R226, [R1+0x4] ;  /* 0x0000040001e27983 */ /* 0x004ea80000100800 */
[----:B------:R0:W-:Y:S04]  /*dd10*/  STL [R1+0x690], R227 ;  /* 0x000690e301007387 */ /* 0x0001e80000100800 */
[----:B0-----:R-:W3:Y:S04]  /*dd20*/  LDL R227, [R1+0x8] ;  /* 0x0000080001e37983 */ /* 0x001ee80000100800 */
[----:B------:R0:W-:Y:S04]  /*dd30*/  STL [R1+0x68c], R228 ;  /* 0x00068ce401007387 */ /* 0x0001e80000100800 */
[----:B0-----:R-:W4:Y:S04]  /*dd40*/  LDL R228, [R1+0xc] ;  /* 0x00000c0001e47983 */ /* 0x001f280000100800 */
        /* <DEDUP_REMOVED lines=211> */
[----:B0-----:R-:W4:Y:S04]  /*ea80*/  LDL.LU R122, [R1+0x200] ;  /* 0x00020000017a7983 */ /* 0x001f280000300800 */
        /* <DEDUP_REMOVED lines=10> */
[----:B------:R-:W4:Y:S04]  /*eb30*/  LDL.LU R0, [R1+0x22c] ;  /* 0x00022c0001007983 */ /* 0x000f280000300800 */
        /* <DEDUP_REMOVED lines=37> */
[----:B0-----:R-:W4:Y:S04]  /*ed90*/  LDL.LU R146, [R1+0x210] ;  /* 0x0002100001927983 */ /* 0x001f280000300800 */
[----:B------:R0:W-:Y:S01]  /*eda0*/  STL [R1+0x480], R147 ;  /* 0x0004809301007387 */ /* 0x0001e20000100800 */
[----:B------:R-:W-:-:S03]  /*edb0*/  FADD R2, R225, R2 ;  /* 0x00000002e1027221 */ /* 0x000fc60000000000 */
[----:B0-----:R-:W4:Y:S04]  /*edc0*/  LDL R147, [R1+0x1f8] ;  /* 0x0001f80001937983 */ /* 0x001f280000100800 */
[----:B------:R0:W-:Y:S01]  /*edd0*/  STL [R1+0x47c], R148 ;  /* 0x00047c9401007387 */ /* 0x0001e20000100800 */
[----:B--2---:R-:W-:-:S01]  /*ede0*/  FADD R3, R226, R3 ;  /* 0x00000003e2037221 */ /* 0x004fc20000000000 */
[----:B---3--:R-:W-:Y:S02]  /*edf0*/  FADD R4, R227, R4 ;  /* 0x00000004e3047221 */ /* 0x008fe40000000000 */
[----:B0-----:R-:W2:Y:S04]  /*ee00*/  LDL R148, [R1+0x1c0] ;  /* 0x0001c00001947983 */ /* 0x001ea80000100800 */
[----:B------:R0:W-:Y:S01]  /*ee10*/  STL [R1+0x478], R149 ;  /* 0x0004789501007387 */ /* 0x0001e20000100800 */
[----:B----4-:R-:W-:-:S01]  /*ee20*/  FADD R5, R228, R5 ;  /* 0x00000005e4057221 */ /* 0x010fc20000000000 */
[----:B------:R-:W-:-:S02]  /*ee30*/  FADD R6, R229, R6 ;  /* 0x00000006e5067221 */ /* 0x000fc40000000000 */
[----:B0-----:R-:W3:Y:S04]  /*ee40*/  LDL R149, [R1+0x1f4] ;  /* 0x0001f40001957983 */ /* 0x001ee80000100800 */
[----:B------:R0:W-:Y:S01]  /*ee50*/  STL [R1+0x474], R150 ;  /* 0x0004749601007387 */ /* 0x0001e20000100800 */
[----:B------:R-:W-:-:S01]  /*ee60*/  FADD R7, R230, R7 ;  /* 0x00000007e6077221 */ /* 0x000fc20000000000 */
[----:B------:R-:W-:Y:S02]  /*ee70*/  FADD R8, R231, R8 ;  /* 0x00000008e7087221 */ /* 0x000fe40000000000 */
[----:B0-----:R-:W4:Y:S04]  /*ee80*/  LDL.LU R150, [R1+0x20c] ;  /* 0x00020c0001967983 */ /* 0x001f280000300800 */
[----:B------:R0:W-:Y:S01]  /*ee90*/  STL [R1+0x470], R151 ;  /* 0x0004709701007387 */ /* 0x0001e20000100800 */
[----:B------:R-:W-:-:S01]  /*eea0*/  FADD R9, R232, R9 ;  /* 0x00000009e8097221 */ /* 0x000fc20000000000 */
[----:B------:R-:W-:-:S02]  /*eeb0*/  FADD R10, R233, R10 ;  /* 0x0000000ae90a7221 */ /* 0x000fc40000000000 */
[----:B0-----:R-:W3:Y:S04]  /*eec0*/  LDL R151, [R1+0x1f0] ;  /* 0x0001f00001977983 */ /* 0x001ee80000100800 */
[----:B------:R-:W2:Y:S04]  /*eed0*/  LDL.LU R225, [R1+0x698] ;  /* 0x0006980001e17983 */ /* 0x000ea80000300800 */
[----:B------:R-:W4:Y:S04]  /*eee0*/  LDL.LU R226, [R1+0x694] ;  /* 0x0006940001e27983 */ /* 0x000f280000300800 */
[----:B------:R-:W3:Y:S04]  /*eef0*/  LDL.LU R227, [R1+0x690] ;  /* 0x0006900001e37983 */ /* 0x000ee80000300800 */
[----:B------:R-:W3:Y:S04]  /*ef00*/  LDL.LU R228, [R1+0x68c] ;  /* 0x00068c0001e47983 */ /* 0x000ee80000300800 */
[----:B------:R-:W3:Y:S01]  /*ef10*/  LDL.LU R229, [R1+0x688] ;  /* 0x0006880001e57983 */ /* 0x000ee20000300800 */
[----:B------:R-:W-:-:S03]  /*ef20*/  FADD R11, R234, R11 ;  /* 0x0000000bea0b7221 */ /* 0x000fc60000000000 */
[----:B------:R-:W3:Y:S01]  /*ef30*/  LDL.LU R230, [R1+0x684] ;  /* 0x0006840001e67983 */ /* 0x000ee20000300800 */
[----:B------:R-:W-:-:S03]  /*ef40*/  FADD R12, R235, R12 ;  /* 0x0000000ceb0c7221 */ /* 0x000fc60000000000 */
[----:B------:R-:W3:Y:S04]  /*ef50*/  LDL.LU R231, [R1+0x680] ;  /* 0x0006800001e77983 */ /* 0x000ee80000300800 */
[----:B------:R-:W3:Y:S04]  /*ef60*/  LDL.LU R232, [R1+0x67c] ;  /* 0x00067c0001e87983 */ /* 0x000ee80000300800 */
[----:B------:R-:W3:Y:S04]  /*ef70*/  LDL.LU R233, [R1+0x678] ;  /* 0x0006780001e97983 */ /* 0x000ee80000300800 */
[----:B------:R-:W3:Y:S04]  /*ef80*/  LDL.LU R234, [R1+0x674] ;  /* 0x0006740001ea7983 */ /* 0x000ee80000300800 */
[----:B------:R-:W3:Y:S01]  /*ef90*/  LDL.LU R235, [R1+0x670] ;  /* 0x0006700001eb7983 */ /* 0x000ee20000300800 */
[----:B------:R-:W-:-:S01]  /*efa0*/  FADD R13, R24, R13 ;  /* 0x0000000d180d7221 */ /* 0x000fc20000000000 */
[----:B------:R-:W-:Y:S01]  /*efb0*/  FADD R14, R25, R14 ;  /* 0x0000000e190e7221 */ /* 0x000fe20000000000 */
[----:B------:R-:W-:-:S01]  /*efc0*/  FADD R15, R26, R15 ;  /* 0x0000000f1a0f7221 */ /* 0x000fc20000000000 */
[----:B------:R-:W3:Y:S01]  /*efd0*/  LDL.LU R24, [R1+0x66c] ;  /* 0x00066c0001187983 */ /* 0x000ee20000300800 */
[----:B------:R-:W-:-:S01]  /*efe0*/  FADD R16, R27, R16 ;  /* 0x000000101b107221 */ /* 0x000fc20000000000 */
[----:B------:R-:W-:-:S02]  /*eff0*/  FADD R17, R28, R17 ;  /* 0x000000111c117221 */ /* 0x000fc40000000000 */
[----:B------:R-:W3:Y:S01]  /*f000*/  LDL.LU R25, [R1+0x668] ;  /* 0x0006680001197983 */ /* 0x000ee20000300800 */
[----:B------:R-:W-:-:S03]  /*f010*/  FADD R18, R29, R18 ;  /* 0x000000121d127221 */ /* 0x000fc60000000000 */
        /* <DEDUP_REMOVED lines=157> */
[----:B--2---:R-:W-:-:S03]  /*f9f0*/  FADD R225, R108, R225 ;  /* 0x000000e16ce17221 */ /* 0x004fc60000000000 */
[----:B------:R-:W2:Y:S01]  /*fa00*/  LDL.LU R105, [R1+0x528] ;  /* 0x0005280001697983 */ /* 0x000ea20000300800 */
[----:B----4-:R-:W-:-:S03]  /*fa10*/  FADD R226, R109, R226 ;  /* 0x000000e26de27221 */ /* 0x010fc60000000000 */
[----:B------:R-:W4:Y:S01]  /*fa20*/  LDL.LU R106, [R1+0x524] ;  /* 0x00052400016a7983 */ /* 0x000f220000300800 */
[----:B---3--:R-:W-:-:S03]  /*fa30*/  FADD R227, R110, R227 ;  /* 0x000000e36ee37221 */ /* 0x008fc60000000000 */
        /* <DEDUP_REMOVED lines=15> */
[----:B------:R-:W-:-:S01]  /*fb30*/  FADD R235, R118, R235 ;  /* 0x000000eb76eb7221 */ /* 0x000fc20000000000 */
[----:B------:R-:W-:Y:S02]  /*fb40*/  FADD R122, R121, R122 ;  /* 0x0000007a797a7221 */ /* 0x000fe40000000000 */
[----:B------:R-:W3:Y:S01]  /*fb50*/  LDL.LU R115, [R1+0x500] ;  /* 0x0005000001737983 */ /* 0x000ee20000300800 */
[----:B------:R-:W-:-:S03]  /*fb60*/  FADD R236, R119, R236 ;  /* 0x000000ec77ec7221 */ /* 0x000fc60000000000 */
[----:B------:R-:W3:Y:S01]  /*fb70*/  LDL.LU R116, [R1+0x4fc] ;  /* 0x0004fc0001747983 */ /* 0x000ee20000300800 */
[----:B------:R-:W-:-:S03]  /*fb80*/  FADD R237, R120, R237 ;  /* 0x000000ed78ed7221 */ /* 0x000fc60000000000 */
[----:B------:R-:W3:Y:S01]  /*fb90*/  LDL.LU R117, [R1+0x4f8] ;  /* 0x0004f80001757983 */ /* 0x000ee20000300800 */
[----:B------:R-:W-:-:S03]  /*fba0*/  FADD R124, R123, R124 ;  /* 0x0000007c7b7c7221 */ /* 0x000fc60000000000 */
[----:B------:R-:W3:Y:S04]  /*fbb0*/  LDL.LU R118, [R1+0x4f4] ;  /* 0x0004f40001767983 */ /* 0x000ee80000300800 */
[----:B------:R-:W3:Y:S01]  /*fbc0*/  LDL.LU R119, [R1+0x4f0] ;  /* 0x0004f00001777983 */ /* 0x000ee20000300800 */
[----:B------:R-:W-:-:S03]  /*fbd0*/  FADD R126, R125, R126 ;  /* 0x0000007e7d7e7221 */ /* 0x000fc60000000000 */
[----:B------:R-:W3:Y:S04]  /*fbe0*/  LDL.LU R120, [R1+0x4ec] ;  /* 0x0004ec0001787983 */ /* 0x000ee80000300800 */
[----:B------:R-:W3:Y:S04]  /*fbf0*/  LDL.LU R121, [R1+0x4e8] ;  /* 0x0004e80001797983 */ /* 0x000ee80000300800 */
[----:B------:R0:W-:Y:S01]  /*fc00*/  STL [R1+0x200], R122 ;  /* 0x0002007a01007387 */ /* 0x0001e20000100800 */
[----:B------:R-:W-:-:S01]  /*fc10*/  FADD R150, R127, R150 ;  /* 0x000000967f967221 */ /* 0x000fc20000000000 */
[----:B------:R-:W-:Y:S01]  /*fc20*/  FADD R146, R148, R146 ;  /* 0x0000009294927221 */ /* 0x000fe20000000000 */
[----:B------:R-:W-:-:S01]  /*fc30*/  FADD R143, R144, R143 ;  /* 0x0000008f908f7221 */ /* 0x000fc20000000000 */
[----:B------:R-:W-:Y:S01]  /*fc40*/  FADD R141, R142, R141 ;  /* 0x0000008d8e8d7221 */ /* 0x000fe20000000000 */
[----:B0-----:R-:W3:Y:S04]  /*fc50*/  LDL.LU R122, [R1+0x4e4] ;  /* 0x0004e400017a7983 */ /* 0x001ee80000300800 */
[----:B------:R-:W3:Y:S04]  /*fc60*/  LDL.LU R123, [R1+0x4e0] ;  /* 0x0004e000017b7983 */ /* 0x000ee80000300800 */
[----:B------:R0:W-:Y:S01]  /*fc70*/  STL [R1+0x204], R124 ;  /* 0x0002047c01007387 */ /* 0x0001e20000100800 */
[----:B------:R-:W-:-:S01]  /*fc80*/  FADD R139, R140, R139 ;  /* 0x0000008b8c8b7221 */ /* 0x000fc20000000000 */
[----:B------:R-:W-:Y:S01]  /*fc90*/  FADD R137, R138, R137 ;  /* 0x000000898a897221 */ /* 0x000fe20000000000 */
[----:B------:R-:W-:-:S01]  /*fca0*/  FADD R135, R136, R135 ;  /* 0x0000008788877221 */ /* 0x000fc20000000000 */
[----:B0-----:R-:W3:Y:S04]  /*fcb0*/  LDL.LU R124, [R1+0x4dc] ;  /* 0x0004dc00017c7983 */ /* 0x001ee80000300800 */
[----:B------:R-:W3:Y:S04]  /*fcc0*/  LDL.LU R125, [R1+0x4d8] ;  /* 0x0004d800017d7983 */ /* 0x000ee80000300800 */
[----:B------:R0:W-:Y:S01]  /*fcd0*/  STL [R1+0x208], R126 ;  /* 0x0002087e01007387 */ /* 0x0001e20000100800 */
[----:B------:R-:W-:-:S01]  /*fce0*/  FADD R131, R133, R131 ;  /* 0x0000008385837221 */ /* 0x000fc20000000000 */
[----:B------:R-:W-:-:S02]  /*fcf0*/  FADD R0, R129, R0 ;  /* 0x0000000081007221 */ /* 0x000fc40000000000 */
[----:B0-----:R-:W3:Y:S04]  /*fd00*/  LDL.LU R126, [R1+0x4d4] ;  /* 0x0004d400017e7983 */ /* 0x001ee80000300800 */
[----:B------:R-:W3:Y:S04]  /*fd10*/  LDL.LU R127, [R1+0x4d0] ;  /* 0x0004d000017f7983 */ /* 0x000ee80000300800 */
[----:B------:R-:W-:Y:S04]  /*fd20*/  STL [R1+0x20c], R150 ;  /* 0x00020c9601007387 */ /* 0x000fe80000100800 */
[----:B------:R-:W-:Y:S04]  /*fd30*/  STL [R1+0x210], R146 ;  /* 0x0002109201007387 */ /* 0x000fe80000100800 */
[----:B------:R-:W-:Y:S04]  /*fd40*/  STL [R1+0x214], R143 ;  /* 0x0002148f01007387 */ /* 0x000fe80000100800 */
[----:B------:R-:W-:Y:S04]  /*fd50*/  STL [R1+0x218], R141 ;  /* 0x0002188d01007387 */ /* 0x000fe80000100800 */
[----:B------:R-:W-:Y:S04]  /*fd60*/  STL [R1+0x21c], R139 ;  /* 0x00021c8b01007387 */ /* 0x000fe80000100800 */
[----:B------:R-:W-:Y:S04]  /*fd70*/  STL [R1+0x220], R137 ;  /* 0x0002208901007387 */ /* 0x000fe80000100800 */
[----:B------:R-:W2:Y:S04]  /*fd80*/  LDL.LU R129, [R1+0x230] ;  /* 0x0002300001817983 */ /* 0x000ea80000300800 */
[----:B------:R-:W-:Y:S04]  /*fd90*/  STL [R1+0x224], R135 ;  /* 0x0002248701007387 */ /* 0x000fe80000100800 */
[----:B------:R0:W-:Y:S04]  /*fda0*/  STL [R1+0x228], R131 ;  /* 0x0002288301007387 */ /* 0x0001e80000100800 */
[----:B0-----:R-:W4:Y:S04]  /*fdb0*/  LDL.LU R131, [R1+0x234] ;  /* 0x0002340001837983 */ /* 0x001f280000300800 */
[----:B------:R-:W3:Y:S04]  /*fdc0*/  LDL.LU R133, [R1+0x238] ;  /* 0x0002380001857983 */ /* 0x000ee80000300800 */
[----:B------:R0:W-:Y:S04]  /*fdd0*/  STL [R1+0x22c], R0 ;  /* 0x00022c0001007387 */ /* 0x0001e80000100800 */
[----:B------:R-:W3:Y:S04]  /*fde0*/  LDL.LU R135, [R1+0x23c] ;  /* 0x00023c0001877983 */ /* 0x000ee80000300800 */
        /* <DEDUP_REMOVED lines=12> */
[----:B0-----:R-:W3:Y:S01]  /*feb0*/  LDL.LU R0, [R1+0x270] ;  /* 0x0002700001007983 */ /* 0x001ee20000300800 */
[----:B--2---:R-:W-:-:S03]  /*fec0*/  FADD R129, R128, R129 ;  /* 0x0000008180817221 */ /* 0x004fc60000000000 */
[----:B------:R-:W2:Y:S04]  /*fed0*/  LDL.LU R128, [R1+0x4cc] ;  /* 0x0004cc0001807983 */ /* 0x000ea80000300800 */
[----:B------:R0:W-:Y:S04]  /*fee0*/  STL [R1+0x230], R129 ;  /* 0x0002308101007387 */ /* 0x0001e80000100800 */
[----:B0-----:R-:W2:Y:S01]  /*fef0*/  LDL.LU R129, [R1+0x4c8] ;  /* 0x0004c80001817983 */ /* 0x001ea20000300800 */
[----:B----4-:R-:W-:-:S03]  /*ff00*/  FADD R131, R130, R131 ;  /* 0x0000008382837221 */ /* 0x010fc60000000000 */
[----:B------:R-:W4:Y:S01]  /*ff10*/  LDL.LU R130, [R1+0x4c4] ;  /* 0x0004c40001827983 */ /* 0x000f220000300800 */
[----:B---3--:R-:W-:-:S03]  /*ff20*/  FADD R133, R132, R133 ;  /* 0x0000008584857221 */ /* 0x008fc60000000000 */
[----:B------:R0:W-:Y:S01]  /*ff30*/  STL [R1+0x234], R131 ;  /* 0x0002348301007387 */ /* 0x0001e20000100800 */
[----:B------:R-:W-:-:S03]  /*ff40*/  FADD R135, R134, R135 ;  /* 0x0000008786877221 */ /* 0x000fc60000000000 */
[----:B0-----:R-:W3:Y:S01]  /*ff50*/  LDL.LU R131, [R1+0x4c0] ;  /* 0x0004c00001837983 */ /* 0x001ee20000300800 */
[----:B------:R-:W-:-:S03]  /*ff60*/  FADD R150, R151, R150 ;  /* 0x0000009697967221 */ /* 0x000fc60000000000 */
[----:B------:R-:W3:Y:S01]  /*ff70*/  LDL.LU R132, [R1+0x4bc] ;  /* 0x0004bc0001847983 */ /* 0x000ee20000300800 */
[----:B------:R-:W-:-:S03]  /*ff80*/  FADD R148, R149, R148 ;  /* 0x0000009495947221 */ /* 0x000fc60000000000 */
[----:B------:R0:W-:Y:S01]  /*ff90*/  STL [R1+0x238], R133 ;  /* 0x0002388501007387 */ /* 0x0001e20000100800 */
[----:B------:R-:W-:-:S01]  /*ffa0*/  FADD R146, R147, R146 ;  /* 0x0000009293927221 */ /* 0x000fc20000000000 */
[----:B------:R-:W-:Y:S02]  /*ffb0*/  FADD R144, R145, R144 ;  /* 0x0000009091907221 */ /* 0x000fe40000000000 */
[----:B0-----:R-:W3:Y:S01]  /*ffc0*/  LDL.LU R133, [R1+0x4b8] ;  /* 0x0004b80001857983 */ /* 0x001ee20000300800 */
[----:B------:R-:W-:-:S03]  /*ffd0*/  FADD R143, R24, R143 ;  /* 0x0000008f188f7221 */ /* 0x000fc60000000000 */
[----:B------:R-:W3:Y:S01]  /*ffe0*/  LDL.LU R134, [R1+0x4b4] ;  /* 0x0004b40001867983 */ /* 0x000ee20000300800 */
[----:B------:R-:W-:-:S03]  /*fff0*/  FADD R142, R25, R142 ;  /* 0x0000008e198e7221 */ /* 0x000fc60000000000 */
[----:B------:R0:W-:Y:S01]  /*10000*/  STL [R1+0x23c], R135 ;  /* 0x00023c8701007387 */ /* 0x0001e20000100800 */
[----:B------:R-:W-:-:S01]  /*10010*/  FADD R141, R26, R141 ;  /* 0x0000008d1a8d7221 */ /* 0x000fc20000000000 */
[----:B------:R-:W-:Y:S01]  /*10020*/  FADD R140, R27, R140 ;  /* 0x0000008c1b8c7221 */ /* 0x000fe20000000000 */
[----:B------:R-:W-:-:S01]  /*10030*/  FADD R139, R28, R139 ;  /* 0x0000008b1c8b7221 */ /* 0x000fc20000000000 */
[----:B0-----:R-:W3:Y:S01]  /*10040*/  LDL.LU R135, [R1+0x4b0] ;  /* 0x0004b00001877983 */ /* 0x001ee20000300800 */
[----:B------:R-:W-:-:S03]  /*10050*/  FADD R138, R29, R138 ;  /* 0x0000008a1d8a7221 */ /* 0x000fc60000000000 */
[----:B------:R0:W-:Y:S01]  /*10060*/  STL [R1+0x240], R150 ;  /* 0x0002409601007387 */ /* 0x0001e20000100800 */
[----:B------:R-:W-:-:S03]  /*10070*/  FADD R137, R30, R137 ;  /* 0x000000891e897221 */ /* 0x000fc60000000000 */
[----:B------:R1:W-:Y:S01]  /*10080*/  STL [R1+0x244], R148 ;  /* 0x0002449401007387 */ /* 0x0003e20000100800 */
[----:B------:R-:W-:-:S03]  /*10090*/  FADD R136, R31, R136 ;  /* 0x000000881f887221 */ /* 0x000fc60000000000 */
[----:B------:R1:W-:Y:S01]  /*100a0*/  STL [R1+0x248], R146 ;  /* 0x0002489201007387 */ /* 0x0003e20000100800 */
[----:B------:R-:W-:-:S03]  /*100b0*/  FADD R0, R32, R0 ;  /* 0x0000000020007221 */ /* 0x000fc60000000000 */
[----:B------:R1:W-:Y:S04]  /*100c0*/  STL [R1+0x24c], R144 ;  /* 0x00024c9001007387 */ /* 0x0003e80000100800 */
[----:B------:R1:W-:Y:S04]  /*100d0*/  STL [R1+0x250], R143 ;  /* 0x0002508f01007387 */ /* 0x0003e80000100800 */
[----:B------:R1:W-:Y:S04]  /*100e0*/  STL [R1+0x254], R142 ;  /* 0x0002548e01007387 */ /* 0x0003e80000100800 */
[----:B------:R1:W-:Y:S04]  /*100f0*/  STL [R1+0x258], R141 ;  /* 0x0002588d01007387 */ /* 0x0003e80000100800 */
[----:B------:R1:W-:Y:S04]  /*10100*/  STL [R1+0x25c], R140 ;  /* 0x00025c8c01007387 */ /* 0x0003e80000100800 */
[----:B------:R1:W-:Y:S04]  /*10110*/  STL [R1+0x260], R139 ;  /* 0x0002608b01007387 */ /* 0x0003e80000100800 */
[----:B------:R1:W-:Y:S04]  /*10120*/  STL [R1+0x264], R138 ;  /* 0x0002648a01007387 */ /* 0x0003e80000100800 */
[----:B------:R-:W2:Y:S04]  /*10130*/  LDL.LU R151, [R1+0x274] ;  /* 0x0002740001977983 */ /* 0x000ea80000300800 */
[----:B------:R1:W-:Y:S04]  /*10140*/  STL [R1+0x268], R137 ;  /* 0x0002688901007387 */ /* 0x0003e80000100800 */
[----:B0-----:R-:W4:Y:S04]  /*10150*/  LDL.LU R150, [R1+0x278] ;  /* 0x0002780001967983 */ /* 0x001f280000300800 */
[----:B------:R0:W-:Y:S04]  /*10160*/  STL [R1+0x26c], R136 ;  /* 0x00026c8801007387 */ /* 0x0001e80000100800 */
[----:B------:R-:W3:Y:S04]  /*10170*/  LDL.LU R149, [R1+0x27c] ;  /* 0x00027c0001957983 */ /* 0x000ee80000300800 */
[----:B------:R0:W-:Y:S04]  /*10180*/  STL [R1+0x270], R0 ;  /* 0x0002700001007387 */ /* 0x0001e80000100800 */
[----:B-1----:R-:W3:Y:S04]  /*10190*/  LDL.LU R148, [R1+0x280] ;  /* 0x0002800001947983 */ /* 0x002ee80000300800 */
        /* <DEDUP_REMOVED lines=11> */
[----:B0-----:R-:W3:Y:S04]  /*10250*/  LDL.LU R136, [R1+0x2b0] ;  /* 0x0002b00001887983 */ /* 0x001ee80000300800 */
[----:B------:R-:W3:Y:S01]  /*10260*/  LDL.LU R0, [R1+0x2b4] ;  /* 0x0002b40001007983 */ /* 0x000ee20000300800 */
[----:B--2---:R-:W-:-:S05]  /*10270*/  FADD R151, R33, R151 ;  /* 0x0000009721977221 */ /* 0x004fca0000000000 */
[----:B------:R0:W-:Y:S01]  /*10280*/  STL [R1+0x274], R151 ;  /* 0x0002749701007387 */ /* 0x0001e20000100800 */
[----:B----4-:R-:W-:-:S05]  /*10290*/  FADD R150, R34, R150 ;  /* 0x0000009622967221 */ /* 0x010fca0000000000 */
[----:B------:R1:W-:Y:S01]  /*102a0*/  STL [R1+0x278], R150 ;  /* 0x0002789601007387 */ /* 0x0003e20000100800 */
[----:B---3--:R-:W-:-:S05]  /*102b0*/  FADD R149, R35, R149 ;  /* 0x0000009523957221 */ /* 0x008fca0000000000 */
[----:B------:R2:W-:Y:S01]  /*102c0*/  STL [R1+0x27c], R149 ;  /* 0x00027c9501007387 */ /* 0x0005e20000100800 */
[----:B------:R-:W-:-:S01]  /*102d0*/  FADD R148, R36, R148 ;  /* 0x0000009424947221 */ /* 0x000fc20000000000 */
[----:B------:R-:W-:-:S04]  /*102e0*/  FADD R147, R37, R147 ;  /* 0x0000009325937221 */ /* 0x000fc80000000000 */
[----:B------:R3:W-:Y:S01]  /*102f0*/  STL [R1+0x280], R148 ;  /* 0x0002809401007387 */ /* 0x0007e20000100800 */
[----:B------:R-:W-:-:S03]  /*10300*/  FADD R146, R38, R146 ;  /* 0x0000009226927221 */ /* 0x000fc60000000000 */
        /* <DEDUP_REMOVED lines=20> */
[----:B0-----:R-:W4:Y:S01]  /*10450*/  LDL.LU R151, [R1+0x2b8] ;  /* 0x0002b80001977983 */ /* 0x001f220000300800 */
[----:B------:R-:W-:-:S03]  /*10460*/  FADD R0, R49, R0 ;  /* 0x0000000031007221 */ /* 0x000fc60000000000 */
[----:B------:R0:W-:Y:S04]  /*10470*/  STL [R1+0x2ac], R137 ;  /* 0x0002ac8901007387 */ /* 0x0001e80000100800 */
[----:B-1----:R-:W4:Y:S04]  /*10480*/  LDL.LU R150, [R1+0x2bc] ;  /* 0x0002bc0001967983 */ /* 0x002f280000300800 */
[----:B------:R1:W-:Y:S04]  /*10490*/  STL [R1+0x2b0], R136 ;  /* 0x0002b08801007387 */ /* 0x0003e80000100800 */
[----:B--2---:R-:W2:Y:S04]  /*104a0*/  LDL.LU R149, [R1+0x2c0] ;  /* 0x0002c00001957983 */ /* 0x004ea80000300800 */
[----:B------:R1:W-:Y:S04]  /*104b0*/  STL [R1+0x2b4], R0 ;  /* 0x0002b40001007387 */ /* 0x0003e80000100800 */
[----:B---3--:R-:W3:Y:S04]  /*104c0*/  LDL.LU R148, [R1+0x2c4] ;  /* 0x0002c40001947983 */ /* 0x008ee80000300800 */
[----:B----4-:R-:W4:Y:S04]  /*104d0*/  LDL.LU R147, [R1+0x2c8] ;  /* 0x0002c80001937983 */ /* 0x010f280000300800 */
[----:B------:R-:W4:Y:S04]  /*104e0*/  LDL.LU R146, [R1+0x2cc] ;  /* 0x0002cc0001927983 */ /* 0x000f280000300800 */
        /* <DEDUP_REMOVED lines=8> */
[----:B0-----:R-:W4:Y:S04]  /*10570*/  LDL.LU R137, [R1+0x2f0] ;  /* 0x0002f00001897983 */ /* 0x001f280000300800 */
[----:B-1----:R-:W4:Y:S04]  /*10580*/  LDL.LU R136, [R1+0x2f4] ;  /* 0x0002f40001887983 */ /* 0x002f280000300800 */
[----:B------:R-:W4:Y:S01]  /*10590*/  LDL.LU R0, [R1+0x2f8] ;  /* 0x0002f80001007983 */ /* 0x000f220000300800 */
[----:B------:R-:W-:-:S01]  /*105a0*/  FADD R151, R50, R151 ;  /* 0x0000009732977221 */ /* 0x000fc20000000000 */
[----:B------:R-:W-:-:S04]  /*105b0*/  FADD R150, R51, R150 ;  /* 0x0000009633967221 */ /* 0x000fc80000000000 */
[----:B------:R0:W-:Y:S01]  /*105c0*/  STL [R1+0x2b8], R151 ;  /* 0x0002b89701007387 */ /* 0x0001e20000100800 */
[----:B--2---:R-:W-:-:S03]  /*105d0*/  FADD R149, R52, R149 ;  /* 0x0000009534957221 */ /* 0x004fc60000000000 */
[----:B------:R1:W-:Y:S01]  /*105e0*/  STL [R1+0x2bc], R150 ;  /* 0x0002bc9601007387 */ /* 0x0003e20000100800 */
[----:B---3--:R-:W-:-:S03]  /*105f0*/  FADD R148, R53, R148 ;  /* 0x0000009435947221 */ /* 0x008fc60000000000 */
[----:B------:R2:W-:Y:S01]  /*10600*/  STL [R1+0x2c0], R149 ;  /* 0x0002c09501007387 */ /* 0x0005e20000100800 */
[----:B----4-:R-:W-:-:S03]  /*10610*/  FADD R147, R54, R147 ;  /* 0x0000009336937221 */ /* 0x010fc60000000000 */
        /* <DEDUP_REMOVED lines=198> */
[----:B------:R-:W-:Y:S01]  /*11280*/  STL [R1+0x3c8], R151 ;  /* 0x0003c89701007387 */ /* 0x000fe20000100800 */
[----:B--2---:R-:W-:-:S03]  /*11290*/  FADD R149, R120, R149 ;  /* 0x0000009578957221 */ /* 0x004fc60000000000 */
[----:B------:R-:W-:Y:S01]  /*112a0*/  STL [R1+0x3cc], R150 ;  /* 0x0003cc9601007387 */ /* 0x000fe20000100800 */
[----:B---3--:R-:W-:-:S03]  /*112b0*/  FADD R148, R121, R148 ;  /* 0x0000009479947221 */ /* 0x008fc60000000000 */
[----:B------:R-:W-:Y:S01]  /*112c0*/  STL [R1+0x3d0], R149 ;  /* 0x0003d09501007387 */ /* 0x000fe20000100800 */
[----:B----4-:R-:W-:-:S03]  /*112d0*/  FADD R147, R122, R147 ;  /* 0x000000937a937221 */ /* 0x010fc60000000000 */
[----:B------:R-:W-:Y:S01]  /*112e0*/  STL [R1+0x3d4], R148 ;  /* 0x0003d49401007387 */ /* 0x000fe20000100800 */
[----:B------:R-:W-:-:S03]  /*112f0*/  FADD R146, R123, R146 ;  /* 0x000000927b927221 */ /* 0x000fc60000000000 */
        /* <DEDUP_REMOVED lines=17> */
[----:B------:R-:W-:-:S01]  /*11410*/  FADD R137, R132, R137 ;  /* 0x0000008984897221 */ /* 0x000fc20000000000 */
[----:B------:R-:W-:Y:S02]  /*11420*/  FADD R136, R133, R136 ;  /* 0x0000008885887221 */ /* 0x000fe40000000000 */
[----:B------:R-:W-:Y:S04]  /*11430*/  STL [R1+0x3fc], R138 ;  /* 0x0003fc8a01007387 */ /* 0x000fe80000100800 */
[----:B------:R0:W-:Y:S04]  /*11440*/  STL [R1+0x404], R136 ;  /* 0x0004048801007387 */ /* 0x0001e80000100800 */
[----:B------:R1:W-:Y:S04]  /*11450*/  STL [R1+0x400], R137 ;  /* 0x0004008901007387 */ /* 0x0003e80000100800 */
[----:B0-----:R-:W2:Y:S01]  /*11460*/  LDL.LU R136, [R1+0x40c] ;  /* 0x00040c0001887983 */ /* 0x001ea20000300800 */
[----:B------:R-:W-:-:S03]  /*11470*/  FADD R0, R134, R0 ;  /* 0x0000000086007221 */ /* 0x000fc60000000000 */
[----:B-1----:R-:W3:Y:S04]  /*11480*/  LDL.LU R137, [R1+0x410] ;  /* 0x0004100001897983 */ /* 0x002ee80000300800 */
[----:B------:R-:W4:Y:S04]  /*11490*/  LDL.LU R138, [R1+0x414] ;  /* 0x00041400018a7983 */ /* 0x000f280000300800 */
[----:B------:R0:W-:Y:S04]  /*114a0*/  STL [R1+0x408], R0 ;  /* 0x0004080001007387 */ /* 0x0001e80000100800 */
        /* <DEDUP_REMOVED lines=13> */
[----:B0-----:R-:W4:Y:S01]  /*11580*/  LDL.LU R0, [R1+0x44c] ;  /* 0x00044c0001007983 */ /* 0x001f220000300800 */
[----:B--2---:R-:W-:-:S05]  /*11590*/  FADD R136, R135, R136 ;  /* 0x0000008887887221 */ /* 0x004fca0000000000 */
[----:B------:R0:W-:Y:S04]  /*115a0*/  STL [R1+0x40c], R136 ;  /* 0x00040c8801007387 */ /* 0x0001e80000100800 */
[----:B0-----:R-:W3:Y:S02]  /*115b0*/  LDL.LU R136, [R1+0x4ac] ;  /* 0x0004ac0001887983 */ /* 0x001ee40000300800 */
[----:B---3--:R-:W-:-:S05]  /*115c0*/  FADD R137, R136, R137 ;  /* 0x0000008988897221 */ /* 0x008fca0000000000 */
[----:B------:R0:W-:Y:S04]  /*115d0*/  STL [R1+0x410], R137 ;  /* 0x0004108901007387 */ /* 0x0001e80000100800 */
[----:B0-----:R-:W4:Y:S02]  /*115e0*/  LDL.LU R137, [R1+0x4a8] ;  /* 0x0004a80001897983 */ /* 0x001f240000300800 */
[----:B----4-:R-:W-:-:S05]  /*115f0*/  FADD R138, R137, R138 ;  /* 0x0000008a898a7221 */ /* 0x010fca0000000000 */
[----:B------:R0:W-:Y:S04]  /*11600*/  STL [R1+0x414], R138 ;  /* 0x0004148a01007387 */ /* 0x0001e80000100800 */
[----:B0-----:R-:W2:Y:S02]  /*11610*/  LDL.LU R138, [R1+0x4a4] ;  /* 0x0004a400018a7983 */ /* 0x001ea40000300800 */
[----:B--2---:R-:W-:-:S05]  /*11620*/  FADD R139, R138, R139 ;  /* 0x0000008b8a8b7221 */ /* 0x004fca0000000000 */
        /* <DEDUP_REMOVED lines=37> */
[----:B0-----:R-:W2:Y:S01]  /*11880*/  LDL.LU R151, [R1+0x470] ;  /* 0x0004700001977983 */ /* 0x001ea20000300800 */
[----:B------:R-:W-:Y:S01]  /*11890*/  UMOV UR6, URZ ;  /* 0x0000003f00067c82 */ /* 0x000fe20008000000 */
[----:B--2---:R-:W-:-:S05]  /*118a0*/  FADD R0, R0, R151 ;  /* 0x0000009700007221 */ /* 0x004fca0000000000 */
[----:B------:R0:W-:Y:S02]  /*118b0*/  STL [R1+0x44c], R0 ;  /* 0x00044c0001007387 */ /* 0x0001e40000100800 */
.L_x_28:
[----:B------:R-:W-:Y:S05]  /*118c0*/  @!P1 BRA `(.L_x_29) ;  /* 0x0000000000049947 */ /* 0x000fea0003800000 */
[----:B------:R-:W-:Y:S01]  /*118d0*/  BPT.TRAP 0x1 ;  /* 0x000000040000795c */ /* 0x000fe20000300000 */
.L_x_29:
[----:B0-----:R-:W2:Y:S04]  /*118e0*/  LDL R0, [R1+0x450] ;  /* 0x0004500001007983 */ /* 0x001ea80000100800 */
[----:B-----5:R0:W-:Y:S04]  /*118f0*/  STL [R1+0x470], R2 ;  /* 0x0004700201007387 */ /* 0x0201e80000100800 */
[----:B0-----:R-:W3:Y:S01]  /*11900*/  LDL R2, [R1+0x454] ;  /* 0x0004540001027983 */ /* 0x001ee20000100800 */
[----:B--2---:R-:W-:Y:S01]  /*11910*/  ISETP.NE.AND P0, PT, R0, RZ, PT ;  /* 0x000000ff0000720c */ /* 0x004fe20003f05270 */
[----:B------:R-:W-:-:S12]  /*11920*/  IMAD.U32 R0, RZ, RZ, UR25 ;  /* 0x00000019ff007e24 */ /* 0x000fd8000f8e00ff */
[----:B------:R-:W-:-:S05]  /*11930*/  @P0 LEA R0, R0, UR12, 0x3 ;  /* 0x0000000c00000c11 */ /* 0x000fca000f8e18ff */
[----:B------:R-:W-:-:S05]  /*11940*/  @P0 VIADD R0, R0, 0x28 ;  /* 0x0000002800000836 */ /* 0x000fca0000000000 */
[----:B---3--:R-:W-:Y:S02]  /*11950*/  @P0 PRMT R0, R2, 0x654, R0 ;  /* 0x0000065402000816 */ /* 0x008fe40000000000 */
[----:B------:R0:W5:Y:S01]  /*11960*/  LDL.LU R2, [R1+0x470] ;  /* 0x0004700001027983 */ /* 0x0001620000300800 */
[----:B------:R-:W-:Y:S01]  /*11970*/  UISETP.GT.U32.AND UP0, UPT, UR13, 0x1, UPT ;  /* 0x000000010d00788c */ /* 0x000fe2000bf04070 */
[----:B------:R0:W-:Y:S05]  /*11980*/  @P0 SYNCS.ARRIVE.TRANS64.RED.A1T0 RZ, [R0+URZ], RZ ;  /* 0x000000ff00ff09a7 */ /* 0x0001ea000810043f */
[----:B------:R-:W-:-:S13]  /*11990*/  PLOP3.LUT P0, PT, PT, PT, UP0, 0x80, 0x0 ;  /* 0x000000000000781c */ /* 0x000fda0003f0f008 */
[----:B0-----:R-:W-:Y:S05]  /*119a0*/  @P0 BRA `(.L_x_30) ;  /* 0x0000000000040947 */ /* 0x001fea0003800000 */
[----:B------:R-:W-:Y:S01]  /*119b0*/  BPT.TRAP 0x1 ;  /* 0x000000040000795c */ /* 0x000fe20000300000 */
.L_x_30:
[----:B------:R-:W-:Y:S02]  /*119c0*/  UISETP.GT.AND UP2, UPT, UR26, 0x1, UPT ;  /* 0x000000011a00788c */ /* 0x000fe4000bf44270 */
[----:B------:R-:W-:Y:S02]  /*119d0*/  UIADD3 UR23, UR23, 0x1, URZ ;  /* 0x0000000117177890 */ /* 0x000fe4000fffe03f */
[----:B------:R-:W-:Y:S02]  /*119e0*/  UIADD3 UR25, UR25, 0x1, URZ ;  /* 0x0000000119197890 */ /* 0x000fe4000fffe03f */
[----:B------:R-:W-:Y:S01]  /*119f0*/  PLOP3.LUT P0, PT, PT, PT, UP2, 0x80, 0x0 ;  /* 0x000000000000781c */ /* 0x000fe20003f0f028 */
[----:B------:R-:W-:Y:S02]  /*11a00*/  UISETP.NE.AND UP0, UPT, UR23, 0x5, UPT ;  /* 0x000000051700788c */ /* 0x000fe4000bf05270 */
[----:B------:R-:W-:Y:S02]  /*11a10*/  UIADD3 UR16, UR26, -0x1, URZ ;  /* 0xffffffff1a107890 */ /* 0x000fe4000fffe03f */
[----:B------:R-:W-:-:S02]  /*11a20*/  USEL UR8, URZ, 0x1, UP0 ;  /* 0x000000013f087887 */ /* 0x000fc40008000000 */
[----:B------:R-:W-:Y:S02]  /*11a30*/  UISETP.NE.AND UP1, UPT, UR25, 0x5, UPT ;  /* 0x000000051900788c */ /* 0x000fe4000bf25270 */
[----:B------:R-:W-:Y:S02]  /*11a40*/  ULOP3.LUT UR24, UR24, UR8, URZ, 0x3c, !UPT ;  /* 0x0000000818187292 */ /* 0x000fe4000f8e3c3f */
[----:B------:R-:W-:Y:S02]  /*11a50*/  USEL UR23, UR23, URZ, UP0 ;  /* 0x0000003f17177287 */ /* 0x000fe40008000000 */
[----:B------:R-:W-:Y:S01]  /*11a60*/  USEL UR25, UR25, URZ, UP1 ;  /* 0x0000003f19197287 */ /* 0x000fe20008800000 */
[----:B------:R-:W-:Y:S01]  /*11a70*/  UMOV UR8, 0x1 ;  /* 0x0000000100087882 */ /* 0x000fe20000000000 */
[----:B------:R-:W-:Y:S01]  /*11a80*/  UMOV UR26, UR16 ;  /* 0x00000010001a7c82 */ /* 0x000fe20008000000 */
[----:B------:R-:W-:Y:S09]  /*11a90*/  @P0 BRA `(.L_x_31) ;  /* 0xffffff74006c0947 */ /* 0x000ff2000383ffff */
.L_x_23:
[----:B------:R-:W-:-:S04]  /*11aa0*/  UISETP.NE.AND UP0, UPT, UR6, URZ, UPT ;  /* 0x0000003f0600728c */ /* 0x000fc8000bf05270 */
[----:B------:R-:W-:-:S06]  /*11ab0*/  USEL UR6, URZ, 0x1, !UP0 ;  /* 0x000000013f067887 */ /* 0x000fcc000c000000 */
[----:B------:R-:W-:-:S13]  /*11ac0*/  ISETP.NE.AND P0, PT, RZ, UR6, PT ;  /* 0x00000006ff007c0c */ /* 0x000fda000bf05270 */
[----:B------:R-:W-:Y:S05]  /*11ad0*/  @!P0 BRA `(.L_x_32) ;  /* 0x0000003800188947 */ /* 0x000fea0003800000 */
[----:B------:R2:W-:Y:S04]  /*11ae0*/  STL [R1+0x628], R41 ;  /* 0x0006282901007387 */ /* 0x0005e80000100800 */
[----:B--2---:R-:W2:Y:S04]  /*11af0*/  LDL.LU R41, [R1] ;  /* 0x0000000001297983 */ /* 0x004ea80000300800 */
[----:B------:R3:W-:Y:S04]  /*11b00*/  STL [R1+0x624], R42 ;  /* 0x0006242a01007387 */ /* 0x0007e80000100800 */
[----:B---3--:R-:W3:Y:S04]  /*11b10*/  LDL.LU R42, [R1+0x4] ;  /* 0x00000400012a7983 */ /* 0x008ee80000300800 */
[----:B------:R4:W-:Y:S04]  /*11b20*/  STL [R1+0x620], R43 ;  /* 0x0006202b01007387 */ /* 0x0009e80000100800 */
[----:B----4-:R-:W4:Y:S04]  /*11b30*/  LDL.LU R43, [R1+0x8] ;  /* 0x00000800012b7983 */ /* 0x010f280000300800 */
[----:B------:R0:W-:Y:S04]  /*11b40*/  STL [R1+0x61c], R44 ;  /* 0x00061c2c01007387 */ /* 0x0001e80000100800 */
[----:B0-----:R-:W4:Y:S04]  /*11b50*/  LDL.LU R44, [R1+0xc] ;  /* 0x00000c00012c7983 */ /* 0x001f280000300800 */
        /* <DEDUP_REMOVED lines=144> */
[----:B------:R-:W4:Y:S04]  /*12460*/  LDL.LU R0, [R1+0x204] ;  /* 0x0002040001007983 */ /* 0x000f280000300800 */
        /* <DEDUP_REMOVED lines=69> */
[----:B0-----:R-:W4:Y:S01]  /*128c0*/  LDL.LU R151, [R1+0x130] ;  /* 0x0001300001977983 */ /* 0x001f220000300800 */
[----:B--2--5:R-:W-:Y:S01]  /*128d0*/  FADD R2, R41, R2 ;  /* 0x0000000229027221 */ /* 0x024fe20000000000 */
[----:B---3--:R-:W-:Y:S01]  /*128e0*/  FADD R3, R42, R3 ;  /* 0x000000032a037221 */ /* 0x008fe20000000000 */
[----:B----4-:R-:W-:Y:S01]  /*128f0*/  FADD R4, R43, R4 ;  /* 0x000000042b047221 */ /* 0x010fe20000000000 */
[----:B------:R-:W2:Y:S01]  /*12900*/  LDL.LU R41, [R1+0x628] ;  /* 0x0006280001297983 */ /* 0x000ea20000300800 */
[----:B------:R-:W-:Y:S01]  /*12910*/  FADD R5, R44, R5 ;  /* 0x000000052c057221 */ /* 0x000fe20000000000 */
[----:B------:R-:W-:-:S02]  /*12920*/  FADD R6, R45, R6 ;  /* 0x000000062d067221 */ /* 0x000fc40000000000 */
[----:B------:R-:W3:Y:S01]  /*12930*/  LDL.LU R42, [R1+0x624] ;  /* 0x00062400012a7983 */ /* 0x000ee20000300800 */
[----:B------:R-:W-:-:S03]  /*12940*/  FADD R7, R46, R7 ;  /* 0x000000072e077221 */ /* 0x000fc60000000000 */
[----:B------:R-:W4:Y:S01]  /*12950*/  LDL.LU R43, [R1+0x620] ;  /* 0x00062000012b7983 */ /* 0x000f220000300800 */
[----:B------:R-:W-:-:S03]  /*12960*/  FADD R8, R47, R8 ;  /* 0x000000082f087221 */ /* 0x000fc60000000000 */
[----:B------:R-:W2:Y:S01]  /*12970*/  LDL.LU R44, [R1+0x61c] ;  /* 0x00061c00012c7983 */ /* 0x000ea20000300800 */
[----:B------:R-:W-:-:S03]  /*12980*/  FADD R9, R48, R9 ;  /* 0x0000000930097221 */ /* 0x000fc60000000000 */
        /* <DEDUP_REMOVED lines=133> */
[----:B------:R-:W-:Y:S01]  /*131e0*/  FADD R204, R115, R204 ;  /* 0x000000cc73cc7221 */ /* 0x000fe20000000000 */
[----:B------:R-:W-:Y:S02]  /*131f0*/  FADD R118, R119, R118 ;  /* 0x0000007677767221 */ /* 0x000fe40000000000 */
[----:B------:R-:W2:Y:S01]  /*13200*/  LDL.LU R112, [R1+0x50c] ;  /* 0x00050c0001707983 */ /* 0x000ea20000300800 */
[----:B------:R-:W-:-:S03]  /*13210*/  FADD R205, R116, R205 ;  /* 0x000000cd74cd7221 */ /* 0x000fc60000000000 */
[----:B------:R-:W2:Y:S01]  /*13220*/  LDL.LU R113, [R1+0x508] ;  /* 0x0005080001717983 */ /* 0x000ea20000300800 */
[----:B------:R-:W-:-:S03]  /*13230*/  FADD R0, R117, R0 ;  /* 0x0000000075007221 */ /* 0x000fc60000000000 */
[----:B------:R-:W2:Y:S01]  /*13240*/  LDL.LU R114, [R1+0x504] ;  /* 0x0005040001727983 */ /* 0x000ea20000300800 */
[----:B------:R-:W-:-:S03]  /*13250*/  FADD R208, R149, R208 ;  /* 0x000000d095d07221 */ /* 0x000fc60000000000 */
[----:B------:R-:W2:Y:S04]  /*13260*/  LDL.LU R115, [R1+0x500] ;  /* 0x0005000001737983 */ /* 0x000ea80000300800 */
[----:B------:R-:W2:Y:S01]  /*13270*/  LDL.LU R116, [R1+0x4fc] ;  /* 0x0004fc0001747983 */ /* 0x000ea20000300800 */
[----:B------:R-:W-:Y:S01]  /*13280*/  FADD R207, R150, R207 ;  /* 0x000000cf96cf7221 */ /* 0x000fe20000000000 */
[----:B------:R-:W-:Y:S01]  /*13290*/  FADD R206, R151, R206 ;  /* 0x000000ce97ce7221 */ /* 0x000fe20000000000 */
[----:B------:R-:W-:Y:S01]  /*132a0*/  FADD R237, R120, R237 ;  /* 0x000000ed78ed7221 */ /* 0x000fe20000000000 */
[----:B------:R-:W3:Y:S01]  /*132b0*/  LDL.LU R117, [R1+0x1b8] ;  /* 0x0001b80001757983 */ /* 0x000ee20000300800 */
[----:B------:R-:W-:Y:S01]  /*132c0*/  FADD R236, R121, R236 ;  /* 0x000000ec79ec7221 */ /* 0x000fe20000000000 */
[----:B------:R-:W-:Y:S01]  /*132d0*/  FADD R235, R122, R235 ;  /* 0x000000eb7aeb7221 */ /* 0x000fe20000000000 */
[----:B------:R-:W-:Y:S01]  /*132e0*/  FADD R234, R123, R234 ;  /* 0x000000ea7bea7221 */ /* 0x000fe20000000000 */
[----:B------:R-:W3:Y:S01]  /*132f0*/  LDL.LU R149, [R1+0x208] ;  /* 0x0002080001957983 */ /* 0x000ee20000300800 */
[----:B------:R-:W-:Y:S01]  /*13300*/  FADD R233, R124, R233 ;  /* 0x000000e97ce97221 */ /* 0x000fe20000000000 */
[----:B------:R-:W-:Y:S01]  /*13310*/  FADD R232, R125, R232 ;  /* 0x000000e87de87221 */ /* 0x000fe20000000000 */
[----:B------:R-:W-:Y:S01]  /*13320*/  FADD R231, R126, R231 ;  /* 0x000000e77ee77221 */ /* 0x000fe20000000000 */
[----:B------:R0:W-:Y:S01]  /*13330*/  STL [R1+0x200], R118 ;  /* 0x0002007601007387 */ /* 0x0001e20000100800 */
[----:B------:R-:W-:Y:S01]  /*13340*/  FADD R230, R127, R230 ;  /* 0x000000e67fe67221 */ /* 0x000fe20000000000 */
        /* <DEDUP_REMOVED lines=8> */
[----:B0-----:R-:W4:Y:S01]  /*133d0*/  LDL.LU R118, [R1+0x1bc] ;  /* 0x0001bc0001767983 */ /* 0x001f220000300800 */
[----:B------:R-:W-:Y:S01]  /*133e0*/  FADD R215, R142, R215 ;  /* 0x000000d78ed77221 */ /* 0x000fe20000000000 */
[----:B------:R-:W-:Y:S01]  /*133f0*/  FADD R224, R133, R224 ;  /* 0x000000e085e07221 */ /* 0x000fe20000000000 */
[----:B------:R-:W-:Y:S01]  /*13400*/  FADD R214, R143, R214 ;  /* 0x000000d68fd67221 */ /* 0x000fe20000000000 */
[----:B------:R0:W-:Y:S01]  /*13410*/  STL [R1+0x204], R0 ;  /* 0x0002040001007387 */ /* 0x0001e20000100800 */
[----:B------:R-:W-:Y:S01]  /*13420*/  FADD R223, R134, R223 ;  /* 0x000000df86df7221 */ /* 0x000fe20000000000 */
[----:B------:R-:W-:Y:S01]  /*13430*/  FADD R213, R144, R213 ;  /* 0x000000d590d57221 */ /* 0x000fe20000000000 */
[----:B------:R-:W-:Y:S01]  /*13440*/  FADD R222, R135, R222 ;  /* 0x000000de87de7221 */ /* 0x000fe20000000000 */
[----:B------:R-:W4:Y:S01]  /*13450*/  LDL.LU R150, [R1+0x20c] ;  /* 0x00020c0001967983 */ /* 0x000f220000300800 */
[----:B------:R-:W-:Y:S01]  /*13460*/  FADD R212, R145, R212 ;  /* 0x000000d491d47221 */ /* 0x000fe20000000000 */
[----:B------:R-:W-:Y:S01]  /*13470*/  FADD R221, R136, R221 ;  /* 0x000000dd88dd7221 */ /* 0x000fe20000000000 */
[----:B------:R-:W-:Y:S01]  /*13480*/  FADD R211, R146, R211 ;  /* 0x000000d392d37221 */ /* 0x000fe20000000000 */
[----:B------:R-:W2:Y:S01]  /*13490*/  LDL.LU R119, [R1+0x1c0] ;  /* 0x0001c00001777983 */ /* 0x000ea20000300800 */
[----:B------:R-:W-:Y:S01]  /*134a0*/  FADD R220, R137, R220 ;  /* 0x000000dc89dc7221 */ /* 0x000fe20000000000 */
[----:B------:R-:W-:Y:S01]  /*134b0*/  FADD R210, R147, R210 ;  /* 0x000000d293d27221 */ /* 0x000fe20000000000 */
[----:B------:R-:W-:Y:S01]  /*134c0*/  FADD R219, R138, R219 ;  /* 0x000000db8adb7221 */ /* 0x000fe20000000000 */
[----:B------:R-:W2:Y:S01]  /*134d0*/  LDL.LU R151, [R1+0x210] ;  /* 0x0002100001977983 */ /* 0x000ea20000300800 */
[----:B------:R-:W-:-:S03]  /*134e0*/  FADD R209, R148, R209 ;  /* 0x000000d194d17221 */ /* 0x000fc60000000000 */
[----:B------:R-:W2:Y:S04]  /*134f0*/  LDL.LU R120, [R1+0x1c4] ;  /* 0x0001c40001787983 */ /* 0x000ea80000300800 */
[----:B0-----:R-:W2:Y:S04]  /*13500*/  LDL.LU R0, [R1+0x214] ;  /* 0x0002140001007983 */ /* 0x001ea80000300800 */
        /* <DEDUP_REMOVED lines=28> */
[----:B---3--:R-:W-:-:S03]  /*136d0*/  FADD R149, R117, R149 ;  /* 0x0000009575957221 */ /* 0x008fc60000000000 */
[----:B------:R-:W3:Y:S04]  /*136e0*/  LDL.LU R117, [R1+0x4f8] ;  /* 0x0004f80001757983 */ /* 0x000ee80000300800 */
[----:B------:R0:W-:Y:S04]  /*136f0*/  STL [R1+0x208], R149 ;  /* 0x0002089501007387 */ /* 0x0001e80000100800 */
[----:B0-----:R-:W3:Y:S01]  /*13700*/  LDL.LU R149, [R1+0x250] ;  /* 0x0002500001957983 */ /* 0x001ee20000300800 */
[----:B----4-:R-:W-:-:S03]  /*13710*/  FADD R150, R118, R150 ;  /* 0x0000009676967221 */ /* 0x010fc60000000000 */
[----:B------:R-:W4:Y:S04]  /*13720*/  LDL.LU R118, [R1+0x4f4] ;  /* 0x0004f40001767983 */ /* 0x000f280000300800 */
[----:B------:R0:W-:Y:S01]  /*13730*/  STL [R1+0x20c], R150 ;  /* 0x00020c9601007387 */ /* 0x0001e20000100800 */
[----:B--2---:R-:W-:-:S03]  /*13740*/  FADD R151, R119, R151 ;  /* 0x0000009777977221 */ /* 0x004fc60000000000 */
[----:B0-----:R-:W2:Y:S04]  /*13750*/  LDL.LU R150, [R1+0x254] ;  /* 0x0002540001967983 */ /* 0x001ea80000300800 */
[----:B------:R-:W4:Y:S04]  /*13760*/  LDL.LU R119, [R1+0x4f0] ;  /* 0x0004f00001777983 */ /* 0x000f280000300800 */
[----:B------:R0:W-:Y:S04]  /*13770*/  STL [R1+0x210], R151 ;  /* 0x0002109701007387 */ /* 0x0001e80000100800 */
[----:B0-----:R-:W4:Y:S01]  /*13780*/  LDL.LU R151, [R1+0x258] ;  /* 0x0002580001977983 */ /* 0x001f220000300800 */
[----:B------:R-:W-:Y:S01]  /*13790*/  FADD R0, R120, R0 ;  /* 0x0000000078007221 */ /* 0x000fe20000000000 */
[----:B------:R-:W-:-:S02]  /*137a0*/  FADD R122, R121, R122 ;  /* 0x0000007a797a7221 */ /* 0x000fc40000000000 */
[----:B------:R-:W4:Y:S01]  /*137b0*/  LDL.LU R120, [R1+0x4ec] ;  /* 0x0004ec0001787983 */ /* 0x000f220000300800 */
[----:B------:R-:W-:-:S03]  /*137c0*/  FADD R124, R123, R124 ;  /* 0x0000007c7b7c7221 */ /* 0x000fc60000000000 */
[----:B------:R0:W-:Y:S01]  /*137d0*/  STL [R1+0x214], R0 ;  /* 0x0002140001007387 */ /* 0x0001e20000100800 */
[----:B------:R-:W-:-:S03]  /*137e0*/  FADD R126, R125, R126 ;  /* 0x0000007e7d7e7221 */ /* 0x000fc60000000000 */
[----:B0-----:R-:W4:Y:S04]  /*137f0*/  LDL.LU R0, [R1+0x25c] ;  /* 0x00025c0001007983 */ /* 0x001f280000300800 */
[----:B------:R-:W4:Y:S04]  /*13800*/  LDL.LU R121, [R1+0x4e8] ;  /* 0x0004e80001797983 */ /* 0x000f280000300800 */
[----:B------:R0:W-:Y:S01]  /*13810*/  STL [R1+0x218], R122 ;  /* 0x0002187a01007387 */ /* 0x0001e20000100800 */
[----:B------:R-:W-:Y:S01]  /*13820*/  FADD R128, R127, R128 ;  /* 0x000000807f807221 */ /* 0x000fe20000000000 */
[----:B------:R-:W-:-:S02]  /*13830*/  FADD R139, R129, R139 ;  /* 0x0000008b818b7221 */ /* 0x000fc40000000000 */
[----:B0-----:R-:W4:Y:S04]  /*13840*/  LDL.LU R122, [R1+0x4e4] ;  /* 0x0004e400017a7983 */ /* 0x001f280000300800 */
[----:B------:R-:W4:Y:S04]  /*13850*/  LDL.LU R123, [R1+0x4e0] ;  /* 0x0004e000017b7983 */ /* 0x000f280000300800 */
[----:B------:R0:W-:Y:S01]  /*13860*/  STL [R1+0x21c], R124 ;  /* 0x00021c7c01007387 */ /* 0x0001e20000100800 */
[----:B------:R-:W-:-:S03]  /*13870*/  FADD R140, R130, R140 ;  /* 0x0000008c828c7221 */ /* 0x000fc60000000000 */
        /* <DEDUP_REMOVED lines=34> */
[----:B------:R0:W-:Y:S04]  /*13aa0*/  STL [R1+0x240], R145 ;  /* 0x0002409101007387 */ /* 0x0001e80000100800 */
[----:B0-----:R-:W4:Y:S04]  /*13ab0*/  LDL.LU R145, [R1+0x278] ;  /* 0x0002780001917983 */ /* 0x001f280000300800 */
[----:B------:R-:W4:Y:S04]  /*13ac0*/  LDL.LU R136, [R1+0x4ac] ;  /* 0x0004ac0001887983 */ /* 0x000f280000300800 */
[----:B------:R0:W-:Y:S04]  /*13ad0*/  STL [R1+0x244], R146 ;  /* 0x0002449201007387 */ /* 0x0001e80000100800 */
[----:B0-----:R-:W4:Y:S04]  /*13ae0*/  LDL.LU R146, [R1+0x27c] ;  /* 0x00027c0001927983 */ /* 0x001f280000300800 */
[----:B------:R-:W4:Y:S04]  /*13af0*/  LDL.LU R137, [R1+0x4a8] ;  /* 0x0004a80001897983 */ /* 0x000f280000300800 */
[----:B------:R0:W-:Y:S04]  /*13b00*/  STL [R1+0x248], R147 ;  /* 0x0002489301007387 */ /* 0x0001e80000100800 */
[----:B0-----:R-:W4:Y:S04]  /*13b10*/  LDL.LU R147, [R1+0x280] ;  /* 0x0002800001937983 */ /* 0x001f280000300800 */
[----:B------:R-:W4:Y:S01]  /*13b20*/  LDL.LU R138, [R1+0x4a4] ;  /* 0x0004a400018a7983 */ /* 0x000f220000300800 */
[----:B---3--:R-:W-:-:S03]  /*13b30*/  FADD R149, R24, R149 ;  /* 0x0000009518957221 */ /* 0x008fc60000000000 */
[----:B------:R0:W-:Y:S04]  /*13b40*/  STL [R1+0x24c], R148 ;  /* 0x00024c9401007387 */ /* 0x0001e80000100800 */
[----:B0-----:R-:W3:Y:S04]  /*13b50*/  LDL.LU R148, [R1+0x284] ;  /* 0x0002840001947983 */ /* 0x001ee80000300800 */
[----:B------:R0:W-:Y:S01]  /*13b60*/  STL [R1+0x250], R149 ;  /* 0x0002509501007387 */ /* 0x0001e20000100800 */
[----:B--2---:R-:W-:-:S03]  /*13b70*/  FADD R150, R25, R150 ;  /* 0x0000009619967221 */ /* 0x004fc60000000000 */
[----:B0-----:R-:W2:Y:S04]  /*13b80*/  LDL.LU R149, [R1+0x288] ;  /* 0x0002880001957983 */ /* 0x001ea80000300800 */
[----:B------:R0:W-:Y:S04]  /*13b90*/  STL [R1+0x254], R150 ;  /* 0x0002549601007387 */ /* 0x0001e80000100800 */
[----:B0-----:R-:W2:Y:S01]  /*13ba0*/  LDL.LU R150, [R1+0x28c] ;  /* 0x00028c0001967983 */ /* 0x001ea20000300800 */
[----:B----4-:R-:W-:-:S05]  /*13bb0*/  FADD R151, R26, R151 ;  /* 0x000000971a977221 */ /* 0x010fca0000000000 */
[----:B------:R0:W-:Y:S04]  /*13bc0*/  STL [R1+0x258], R151 ;  /* 0x0002589701007387 */ /* 0x0001e80000100800 */
[----:B0-----:R-:W4:Y:S01]  /*13bd0*/  LDL.LU R151, [R1+0x290] ;  /* 0x0002900001977983 */ /* 0x001f220000300800 */
[----:B------:R-:W-:-:S03]  /*13be0*/  FADD R0, R27, R0 ;  /* 0x000000001b007221 */ /* 0x000fc60000000000 */
[----:B------:R-:W4:Y:S04]  /*13bf0*/  LDL.LU R27, [R1+0x2c8] ;  /* 0x0002c800011b7983 */ /* 0x000f280000300800 */
[----:B------:R-:W4:Y:S04]  /*13c00*/  LDL.LU R26, [R1+0x2cc] ;  /* 0x0002cc00011a7983 */ /* 0x000f280000300800 */
[----:B------:R-:W4:Y:S04]  /*13c10*/  LDL.LU R25, [R1+0x2d0] ;  /* 0x0002d00001197983 */ /* 0x000f280000300800 */
[----:B------:R0:W-:Y:S04]  /*13c20*/  STL [R1+0x25c], R0 ;  /* 0x00025c0001007387 */ /* 0x0001e80000100800 */
[----:B------:R-:W4:Y:S04]  /*13c30*/  LDL.LU R24, [R1+0x2d4] ;  /* 0x0002d40001187983 */ /* 0x000f280000300800 */
[----:B0-----:R-:W4:Y:S01]  /*13c40*/  LDL.LU R0, [R1+0x2d8] ;  /* 0x0002d80001007983 */ /* 0x001f220000300800 */
[----:B------:R-:W-:-:S05]  /*13c50*/  FADD R139, R28, R139 ;  /* 0x0000008b1c8b7221 */ /* 0x000fca0000000000 */
[----:B------:R0:W-:Y:S04]  /*13c60*/  STL [R1+0x260], R139 ;  /* 0x0002608b01007387 */ /* 0x0001e80000100800 */
[----:B0-----:R-:W4:Y:S01]  /*13c70*/  LDL.LU R139, [R1+0x4a0] ;  /* 0x0004a000018b7983 */ /* 0x001f220000300800 */
[----:B------:R-:W-:-:S03]  /*13c80*/  FADD R140, R29, R140 ;  /* 0x0000008c1d8c7221 */ /* 0x000fc60000000000 */
[----:B------:R-:W4:Y:S04]  /*13c90*/  LDL.LU R28, [R1+0x2c4] ;  /* 0x0002c400011c7983 */ /* 0x000f280000300800 */
        /* <DEDUP_REMOVED lines=30> */
[----:B---3--:R-:W-:-:S03]  /*13e80*/  FADD R148, R37, R148 ;  /* 0x0000009425947221 */ /* 0x008fc60000000000 */
[----:B------:R-:W3:Y:S04]  /*13e90*/  LDL.LU R36, [R1+0x2a4] ;  /* 0x0002a40001247983 */ /* 0x000ee80000300800 */
[----:B------:R0:W-:Y:S01]  /*13ea0*/  STL [R1+0x284], R148 ;  /* 0x0002849401007387 */ /* 0x0001e20000100800 */
[----:B--2---:R-:W-:-:S03]  /*13eb0*/  FADD R149, R38, R149 ;  /* 0x0000009526957221 */ /* 0x004fc60000000000 */
[----:B0-----:R-:W2:Y:S04]  /*13ec0*/  LDL.LU R148, [R1+0x47c] ;  /* 0x00047c0001947983 */ /* 0x001ea80000300800 */
[----:B------:R-:W2:Y:S04]  /*13ed0*/  LDL.LU R37, [R1+0x2a0] ;  /* 0x0002a00001257983 */ /* 0x000ea80000300800 */
[----:B------:R0:W-:Y:S01]  /*13ee0*/  STL [R1+0x288], R149 ;  /* 0x0002889501007387 */ /* 0x0001e20000100800 */
[----:B------:R-:W-:-:S03]  /*13ef0*/  FADD R150, R39, R150 ;  /* 0x0000009627967221 */ /* 0x000fc60000000000 */
[----:B0-----:R-:W2:Y:S04]  /*13f00*/  LDL.LU R149, [R1+0x478] ;  /* 0x0004780001957983 */ /* 0x001ea80000300800 */
[----:B------:R-:W2:Y:S04]  /*13f10*/  LDL.LU R38, [R1+0x29c] ;  /* 0x00029c0001267983 */ /* 0x000ea80000300800 */
[----:B------:R0:W-:Y:S01]  /*13f20*/  STL [R1+0x28c], R150 ;  /* 0x00028c9601007387 */ /* 0x0001e20000100800 */
[----:B----4-:R-:W-:-:S03]  /*13f30*/  FADD R151, R40, R151 ;  /* 0x0000009728977221 */ /* 0x010fc60000000000 */
[----:B0-----:R-:W4:Y:S04]  /*13f40*/  LDL.LU R150, [R1+0x474] ;  /* 0x0004740001967983 */ /* 0x001f280000300800 */
[----:B------:R-:W4:Y:S04]  /*13f50*/  LDL.LU R39, [R1+0x298] ;  /* 0x0002980001277983 */ /* 0x000f280000300800 */
[----:B------:R0:W-:Y:S04]  /*13f60*/  STL [R1+0x290], R151 ;  /* 0x0002909701007387 */ /* 0x0001e80000100800 */
[----:B0-----:R-:W4:Y:S04]  /*13f70*/  LDL.LU R151, [R1+0x470] ;  /* 0x0004700001977983 */ /* 0x001f280000300800 */
[----:B------:R-:W4:Y:S01]  /*13f80*/  LDL.LU R40, [R1+0x294] ;  /* 0x0002940001287983 */ /* 0x000f220000300800 */
        /* <DEDUP_REMOVED lines=13> */
[----:B---3--:R-:W-:Y:S01]  /*14060*/  FADD R36, R45, R36 ;  /* 0x000000242d247221 */ /* 0x008fe20000000000 */
[----:B--2---:R-:W-:Y:S01]  /*14070*/  FADD R37, R44, R37 ;  /* 0x000000252c257221 */ /* 0x004fe20000000000 */
[----:B------:R-:W-:Y:S01]  /*14080*/  FADD R38, R43, R38 ;  /* 0x000000262b267221 */ /* 0x000fe20000000000 */
[----:B----4-:R-:W-:Y:S01]  /*14090*/  FADD R39, R42, R39 ;  /* 0x000000272a277221 */ /* 0x010fe20000000000 */
[----:B------:R-:W-:-:S05]  /*140a0*/  FADD R40, R41, R40 ;  /* 0x0000002829287221 */ /* 0x000fca0000000000 */
[----:B------:R0:W-:Y:S04]  /*140b0*/  STL [R1+0x294], R40 ;  /* 0x0002942801007387 */ /* 0x0001e80000100800 */
        /* <DEDUP_REMOVED lines=14> */
[----:B------:R-:W4:Y:S04]  /*141a0*/  LDL.LU R53, [R1+0x2dc] ;  /* 0x0002dc0001357983 */ /* 0x000f280000300800 */
[----:B------:R1:W-:Y:S04]  /*141b0*/  STL [R1+0x2d0], R25 ;  /* 0x0002d01901007387 */ /* 0x0003e80000100800 */
[----:B------:R-:W4:Y:S04]  /*141c0*/  LDL.LU R52, [R1+0x2e0] ;  /* 0x0002e00001347983 */ /* 0x000f280000300800 */
[----:B------:R1:W-:Y:S04]  /*141d0*/  STL [R1+0x2d4], R24 ;  /* 0x0002d41801007387 */ /* 0x0003e80000100800 */
        /* <DEDUP_REMOVED lines=13> */
[----:B--2---:R-:W2:Y:S04]  /*142b0*/  LDL.LU R39, [R1+0x314] ;  /* 0x0003140001277983 */ /* 0x004ea80000300800 */
[----:B---3--:R-:W3:Y:S04]  /*142c0*/  LDL.LU R38, [R1+0x318] ;  /* 0x0003180001267983 */ /* 0x008ee80000300800 */
[----:B----4-:R-:W4:Y:S04]  /*142d0*/  LDL.LU R37, [R1+0x31c] ;  /* 0x00031c0001257983 */ /* 0x010f280000300800 */
[----:B-1----:R-:W4:Y:S04]  /*142e0*/  LDL.LU R36, [R1+0x320] ;  /* 0x0003200001247983 */ /* 0x002f280000300800 */
        /* <DEDUP_REMOVED lines=12> */
[----:B------:R-:W4:Y:S01]  /*143b0*/  LDL.LU R0, [R1+0x354] ;  /* 0x0003540001007983 */ /* 0x000f220000300800 */
[----:B------:R-:W-:Y:S01]  /*143c0*/  FADD R53, R59, R53 ;  /* 0x000000353b357221 */ /* 0x000fe20000000000 */
        /* <DEDUP_REMOVED lines=74> */
[----:B--2---:R-:W2:Y:S04]  /*14870*/  LDL.LU R40, [R1+0x38c] ;  /* 0x00038c0001287983 */ /* 0x004ea80000300800 */
        /* <DEDUP_REMOVED lines=167> */
[----:B------:R-:W-:Y:S01]  /*152f0*/  FADD R24, R150, R24 ;  /* 0x0000001896187221 */ /* 0x000fe20000000000 */
[----:B------:R-:W-:-:S05]  /*15300*/  FADD R0, R0, R151 ;  /* 0x0000009700007221 */ /* 0x000fca0000000000 */
[----:B------:R0:W-:Y:S04]  /*15310*/  STL [R1+0x44c], R0 ;  /* 0x00044c0001007387 */ /* 0x0001e80000100800 */
[----:B------:R0:W-:Y:S04]  /*15320*/  STL [R1+0x444], R25 ;  /* 0x0004441901007387 */ /* 0x0001e80000100800 */
[----:B------:R0:W-:Y:S02]  /*15330*/  STL [R1+0x448], R24 ;  /* 0x0004481801007387 */ /* 0x0001e40000100800 */
.L_x_32:
[----:B0-----:R-:W0:Y:S02]  /*15340*/  LDC R0, c[0x0][0x28c] ;  /* 0x0000a300ff007b82 */ /* 0x001e240000000800 */
[----:B0-----:R-:W-:-:S13]  /*15350*/  ISETP.GE.AND P0, PT, R0, 0x1, PT ;  /* 0x000000010000780c */ /* 0x001fda0003f06270 */
[----:B------:R-:W-:Y:S05]  /*15360*/  @!P0 BRA `(.L_x_33) ;  /* 0x0000000000648947 */ /* 0x000fea0003800000 */
[----:B------:R-:W-:-:S06]  /*15370*/  UISETP.NE.AND UP0, UPT, UR22, 0x3, UPT ;  /* 0x000000031600788c */ /* 0x000fcc000bf05270 */
[----:B------:R-:W-:-:S13]  /*15380*/  PLOP3.LUT P0, PT, PT, PT, UP0, 0x80, 0x0 ;  /* 0x000000000000781c */ /* 0x000fda0003f0f008 */
[----:B------:R-:W-:Y:S05]  /*15390*/  @!P0 BRA `(.L_x_34) ;  /* 0x0000000000048947 */ /* 0x000fea0003800000 */
[----:B------:R-:W-:Y:S01]  /*153a0*/  BPT.TRAP 0x1 ;  /* 0x000000040000795c */ /* 0x000fe20000300000 */
.L_x_34:
[----:B------:R-:W2:Y:S01]  /*153b0*/  LDL R0, [R1+0x450] ;  /* 0x0004500001007983 */ /* 0x000ea20000100800 */
[----:B------:R-:W-:Y:S01]  /*153c0*/  BSSY B0, `(.L_x_35) ;  /* 0x000000f000007945 */ /* 0x000fe20003800000 */
[----:B--2---:R-:W-:-:S13]  /*153d0*/  ISETP.NE.AND P0, PT, R0, RZ, PT ;  /* 0x000000ff0000720c */ /* 0x004fda0003f05270 */
[----:B------:R-:W-:Y:S05]  /*153e0*/  @!P0 BRA `(.L_x_36) ;  /* 0x0000000000308947 */ /* 0x000fea0003800000 */
[----:B------:R-:W2:Y:S01]  /*153f0*/  LDL R24, [R1+0x454] ;  /* 0x0004540001187983 */ /* 0x000ea20000100800 */
[----:B------:R-:W-:-:S04]  /*15400*/  UISETP.LT.AND UP0, UPT, UR10, 0x1, UPT ;  /* 0x000000010a00788c */ /* 0x000fc8000bf01270 */
[----:B------:R-:W-:-:S04]  /*15410*/  USEL UR8, UR10, 0x1, UP0 ;  /* 0x000000010a087887 */ /* 0x000fc80008000000 */
[----:B------:R-:W-:-:S04]  /*15420*/  UIADD3 UR8, UR5, UR10, -UR8 ;  /* 0x0000000a05087290 */ /* 0x000fc8000fffe808 */
[----:B------:R-:W-:-:S04]  /*15430*/  UIMAD.WIDE.U32 UR6, UR8, -0x33333333, URZ ;  /* 0xcccccccd080678a5 */ /* 0x000fc8000f8e003f */
[----:B------:R-:W-:-:S04]  /*15440*/  USHF.R.U32.HI UR6, URZ, 0x2, UR7 ;  /* 0x000000023f067899 */ /* 0x000fc80008011607 */
[----:B------:R-:W-:-:S04]  /*15450*/  UIMAD UR8, UR6, -0x5, UR8 ;  /* 0xfffffffb060878a4 */ /* 0x000fc8000f8e0208 */
[----:B------:R-:W-:-:S04]  /*15460*/  ULEA UR8, UR8, UR12, 0x3 ;  /* 0x0000000c08087291 */ /* 0x000fc8000f8e183f */
[----:B------:R-:W-:-:S06]  /*15470*/  UIADD3 UR8, UR8, 0x28, URZ ;  /* 0x0000002808087890 */ /* 0x000fcc000fffe03f */
[----:B------:R-:W-:-:S05]  /*15480*/  IMAD.U32 R0, RZ, RZ, UR8 ;  /* 0x00000008ff007e24 */ /* 0x000fca000f8e00ff */
[----:B--2---:R-:W-:-:S04]  /*15490*/  PRMT R0, R24, 0x654, R0 ;  /* 0x0000065418007816 */ /* 0x004fc80000000000 */
[----:B------:R0:W-:Y:S03]  /*154a0*/  SYNCS.ARRIVE.TRANS64.RED.A1T0 RZ, [R0+URZ], RZ ;  /* 0x000000ff00ff79a7 */ /* 0x0001e6000810043f */
.L_x_36:
[----:B------:R-:W-:Y:S05]  /*154b0*/  BSYNC B0 ;  /* 0x0000000000007941 */ /* 0x000fea0003800000 */
.L_x_35:
[----:B------:R-:W-:-:S06]  /*154c0*/  UISETP.GT.U32.AND UP0, UPT, UR13, 0x1, UPT ;  /* 0x000000010d00788c */ /* 0x000fcc000bf04070 */
[----:B------:R-:W-:-:S13]  /*154d0*/  PLOP3.LUT P0, PT, PT, PT, UP0, 0x80, 0x0 ;  /* 0x000000000000781c */ /* 0x000fda0003f0f008 */
[----:B------:R-:W-:Y:S05]  /*154e0*/  @P0 BRA `(.L_x_33) ;  /* 0x0000000000040947 */ /* 0x000fea0003800000 */
[----:B------:R-:W-:Y:S01]  /*154f0*/  BPT.TRAP 0x1 ;  /* 0x000000040000795c */ /* 0x000fe20000300000 */
.L_x_33:
[----:B------:R-:W2:Y:S01]  /*15500*/  LDL.LU R28, [R1+0x464] ;  /* 0x00046400011c7983 */ /* 0x000ea20000300800 */
[----:B------:R-:W3:Y:S01]  /*15510*/  LDC R25, c[0x0][0x288] ;  /* 0x0000a200ff197b82 */ /* 0x000ee20000000800 */
[----:B------:R-:W4:Y:S01]  /*15520*/  S2R R27, SR_TID.X ;  /* 0x00000000001b7919 */ /* 0x000f220000002100 */
[----:B------:R-:W-:Y:S01]  /*15530*/  UIADD3 UR8, UR10, UR5, URZ ;  /* 0x000000050a087290 */ /* 0x000fe2000fffe03f */
[----:B------:R-:W-:Y:S01]  /*15540*/  ULDC UR6, c[0x0][0x284] ;  /* 0x0000a10000067ab9 */ /* 0x000fe20000000800 */
[----:B------:R-:W0:Y:S01]  /*15550*/  LDL.LU R26, [R1+0x460] ;  /* 0x00046000011a7983 */ /* 0x000e220000300800 */
[----:B------:R-:W-:Y:S01]  /*15560*/  USHF.R.S32.HI UR11, URZ, 0x1f, UR9 ;  /* 0x0000001f3f0b7899 */ /* 0x000fe20008011409 */
[----:B------:R-:W-:Y:S01]  /*15570*/  IMAD.MOV.U32 R41, RZ, RZ, -0x1 ;  /* 0xffffffffff297424 */ /* 0x000fe200078e00ff */
[----:B------:R-:W-:Y:S01]  /*15580*/  UISETP.GT.U32.AND UP0, UPT, UR8, 0x4, UPT ;  /* 0x000000040800788c */ /* 0x000fe2000bf04070 */
[----:B------:R-:W-:Y:S01]  /*15590*/  ULDC.64 UR16, c[0x0][0x5d0] ;  /* 0x0001740000107ab9 */ /* 0x000fe20000000a00 */
[----:B------:R-:W-:-:S02]  /*155a0*/  UISETP.GE.U32.AND UP1, UPT, UR10, 0x5, UPT ;  /* 0x000000050a00788c */ /* 0x000fc4000bf26070 */
[----:B------:R-:W-:Y:S02]  /*155b0*/  UIMAD UR5, UR11, UR16, URZ ;  /* 0x000000100b0572a4 */ /* 0x000fe4000f8e023f */
[----:B------:R-:W-:Y:S01]  /*155c0*/  UISETP.LT.U32.AND UP0, UPT, UR10, 0x5, UP0 ;  /* 0x000000050a00788c */ /* 0x000fe20008701070 */
[C---:B----4-:R-:W-:Y:S01]  /*155d0*/  LOP3.LUT R24, R27.reuse, 0x3, RZ, 0xc0, !PT ;  /* 0x000000031b187812 */ /* 0x050fe200078ec0ff */
[----:B------:R-:W-:Y:S01]  /*155e0*/  IMAD.SHL.U32 R32, R27, 0x2, RZ ;  /* 0x000000021b207824 */ /* 0x000fe200078e00ff */
[----:B------:R-:W-:-:S03]  /*155f0*/  SHF.R.U32.HI R34, RZ, 0x7, R27 ;  /* 0x00000007ff227819 */ /* 0x000fc6000001161b */
[----:B---3--:R-:W-:Y:S01]  /*15600*/  IMAD R24, R24, -0x2, R25 ;  /* 0xfffffffe18187824 */ /* 0x008fe200078e0219 */
[----:B------:R-:W-:Y:S02]  /*15610*/  LOP3.LUT R34, R34, 0x1, RZ, 0xc0, !PT ;  /* 0x0000000122227812 */ /* 0x000fe400078ec0ff */
[----:B------:R-:W-:-:S03]  /*15620*/  LOP3.LUT R32, R32, 0x6, RZ, 0xc0, !PT ;  /* 0x0000000620207812 */ /* 0x000fc600078ec0ff */
[----:B------:R-:W-:Y:S02]  /*15630*/  IMAD.SHL.U32 R35, R34, 0x40, RZ ;  /* 0x0000004022237824 */ /* 0x000fe400078e00ff */
[----:B--2---:R-:W-:-:S04]  /*15640*/  IMAD.WIDE R36, R28, 0x100, RZ ;  /* 0x000001001c247825 */ /* 0x004fc800078e02ff */
[----:B0-----:R-:W-:Y:S01]  /*15650*/  IMAD.SHL.U32 R0, R26, 0x100, RZ ;  /* 0x000001001a007824 */ /* 0x001fe200078e00ff */
[----:B------:R-:W-:Y:S01]  /*15660*/  PRMT R32, R32, 0x6540, R26 ;  /* 0x0000654020207816 */ /* 0x000fe2000000001a */
[----:B------:R-:W-:-:S03]  /*15670*/  IMAD.U32 R26, RZ, RZ, UR16 ;  /* 0x00000010ff1a7e24 */ /* 0x000fc6000f8e00ff */
[----:B------:R-:W-:Y:S01]  /*15680*/  ISETP.GE.AND P0, PT, R0, R25, PT ;  /* 0x000000190000720c */ /* 0x000fe20003f06270 */
[----:B------:R-:W-:Y:S01]  /*15690*/  IMAD.IADD R0, R24, 0x1, -R0 ;  /* 0x0000000118007824 */ /* 0x000fe200078e0a00 */
[----:B------:R-:W-:Y:S02]  /*156a0*/  SHF.R.U32.HI R24, RZ, 0x2, R27 ;  /* 0x00000002ff187819 */ /* 0x000fe4000001161b */
[----:B------:R-:W-:Y:S02]  /*156b0*/  LOP3.LUT R25, R27, 0x60, RZ, 0xc0, !PT ;  /* 0x000000601b197812 */ /* 0x000fe400078ec0ff */
[----:B------:R-:W-:Y:S02]  /*156c0*/  LOP3.LUT R24, R24, 0x7, RZ, 0xc0, !PT ;  /* 0x0000000718187812 */ /* 0x000fe400078ec0ff */
[----:B------:R-:W-:Y:S02]  /*156d0*/  SHF.R.U32.HI R25, RZ, 0x1, R25 ;  /* 0x00000001ff197819 */ /* 0x000fe40000011619 */
[----:B------:R-:W-:-:S02]  /*156e0*/  LOP3.LUT R35, R35, 0x40, R24, 0xe2, !PT ;  /* 0x0000004023237812 */ /* 0x000fc400078ee218 */
[----:B------:R-:W-:Y:S02]  /*156f0*/  IADD3 R24, RZ, -R25, -R24 ;  /* 0x80000019ff187210 */ /* 0x000fe40007ffe818 */
[----:B------:R-:W-:Y:S02]  /*15700*/  SHF.R.S32.HI R33, RZ, 0x1f, R32 ;  /* 0x0000001fff217819 */ /* 0x000fe40000011420 */
[----:B------:R-:W-:Y:S01]  /*15710*/  LOP3.LUT R35, R36, R35, R25, 0xfe, !PT ;  /* 0x0000002324237212 */ /* 0x000fe200078efe19 */
[----:B------:R-:W-:Y:S02]  /*15720*/  IMAD R34, R34, -0x40, R24 ;  /* 0xffffffc022227824 */ /* 0x000fe400078e0218 */
[----:B------:R-:W-:Y:S02]  /*15730*/  IMAD.SHL.U32 R24, R28, 0x100, RZ ;  /* 0x000001001c187824 */ /* 0x000fe400078e00ff */
[----:B------:R-:W-:-:S03]  /*15740*/  IMAD.WIDE.U32 R26, R26, UR9, R32 ;  /* 0x000000091a1a7c25 */ /* 0x000fc6000f8e0020 */
[C---:B------:R-:W-:Y:S02]  /*15750*/  IADD3 R34, -R24.reuse, UR6, R34 ;  /* 0x0000000618227c10 */ /* 0x040fe4000fffe122 */
[----:B------:R-:W-:Y:S01]  /*15760*/  ISETP.GE.OR P0, PT, R24, UR6, P0 ;  /* 0x0000000618007c0c */ /* 0x000fe20008706670 */
[----:B------:R-:W-:-:S04]  /*15770*/  UIMAD.WIDE.U32 UR6, UR8, -0x33333333, URZ ;  /* 0xcccccccd080678a5 */ /* 0x000fc8000f8e003f */
[----:B------:R-:W-:Y:S02]  /*15780*/  USHF.R.U32.HI UR6, URZ, 0x2, UR7 ;  /* 0x000000023f067899 */ /* 0x000fe40008011607 */
[----:B------:R-:W-:Y:S02]  /*15790*/  UIMAD UR7, UR9, UR17, UR5 ;  /* 0x00000011090772a4 */ /* 0x000fe4000f8e0205 */
[----:B------:R-:W-:-:S04]  /*157a0*/  USEL UR5, URZ, 0x1, !UP0 ;  /* 0x000000013f057887 */ /* 0x000fc8000c000000 */
[----:B------:R-:W-:Y:S01]  /*157b0*/  ULOP3.LUT UR4, UR4, UR5, URZ, 0x3c, !UPT ;  /* 0x0000000504047292 */ /* 0x000fe2000f8e3c3f */
[----:B------:R-:W-:Y:S01]  /*157c0*/  VIADD R27, R27, UR7 ;  /* 0x000000071b1b7c36 */ /* 0x000fe20008000000 */
[----:B------:R-:W-:Y:S02]  /*157d0*/  UIMAD UR5, UR6, -0x5, UR8 ;  /* 0xfffffffb060578a4 */ /* 0x000fe4000f8e0208 */
[----:B------:R-:W-:Y:S01]  /*157e0*/  @UP1 ULOP3.LUT UR4, UR4, 0x1, UR6, 0x78, !UPT ;  /* 0x0000000104041892 */ /* 0x000fe2000f8e7806 */
[----:B------:R-:W-:Y:S11]  /*157f0*/  @P0 BRA `(.L_x_37) ;  /* 0x0000012400ac0947 */ /* 0x000ff60003800000 */
[----:B------:R-:W0:Y:S01]  /*15800*/  LDC.64 R28, c[0x0][0x5c8] ;  /* 0x00017200ff1c7b82 */ /* 0x000e220000000a00 */
[----:B------:R-:W-:Y:S01]  /*15810*/  ULDC.64 UR6, c[0x0][0x5c0] ;  /* 0x0001700000067ab9 */ /* 0x000fe20000000a00 */
[----:B------:R-:W-:Y:S01]  /*15820*/  BSSY B0, `(.L_x_37) ;  /* 0x0001268000007945 */ /* 0x000fe20003800000 */
[-C--:B0-----:R-:W-:Y:S01]  /*15830*/  IMAD R24, R37, R28.reuse, RZ ;  /* 0x0000001c25187224 */ /* 0x081fe200078e02ff */
[----:B------:R-:W-:Y:S01]  /*15840*/  SHF.L.U64.HI R38, R28, 0x3, R29 ;  /* 0x000000031c267819 */ /* 0x000fe2000001021d */
[----:B------:R-:W-:-:S04]  /*15850*/  IMAD.WIDE.U32 R26, R35, R28, R26 ;  /* 0x0000001c231a7225 */ /* 0x000fc800078e001a */
[----:B------:R-:W-:Y:S01]  /*15860*/  IMAD R24, R35, R29, R24 ;  /* 0x0000001d23187224 */ /* 0x000fe200078e0218 */
[C---:B------:R-:W-:Y:S01]  /*15870*/  LEA R30, P2, R28.reuse, R26, 0x7 ;  /* 0x0000001a1c1e7211 */ /* 0x040fe200078438ff */
[----:B------:R-:W-:Y:S02]  /*15880*/  IMAD.SHL.U32 R25, R28, 0x8, RZ ;  /* 0x000000081c197824 */ /* 0x000fe400078e00ff */
[----:B------:R-:W-:Y:S01]  /*15890*/  IMAD.IADD R27, R27, 0x1, R24 ;  /* 0x000000011b1b7824 */ /* 0x000fe200078e0218 */
[C---:B------:R-:W-:Y:S02]  /*158a0*/  IADD3 R24, P5, R26.reuse, UR6, RZ ;  /* 0x000000061a187c10 */ /* 0x040fe4000ffbe0ff */
[----:B------:R-:W-:Y:S02]  /*158b0*/  IADD3 R26, P0, P1, R26, UR6, R25 ;  /* 0x000000061a1a7c10 */ /* 0x000fe4000f91e019 */
[----:B------:R-:W-:Y:S02]  /*158c0*/  LEA.HI.X R31, R28, R27, R29, 0x7, P2 ;  /* 0x0000001b1c1f7211 */ /* 0x000fe400010f3c1d */
[----:B------:R-:W-:-:S02]  /*158d0*/  IADD3 R28, P2, P3, R30, UR6, R25 ;  /* 0x000000061e1c7c10 */ /* 0x000fc4000fb5e019 */
[----:B------:R-:W-:Y:S02]  /*158e0*/  IADD3.X R25, R27, UR7, RZ, P5, !PT ;  /* 0x000000071b197c10 */ /* 0x000fe4000affe4ff */
[----:B------:R-:W-:Y:S02]  /*158f0*/  FSETP.NEU.AND P5, PT, RZ, UR21, PT ;  /* 0x00000015ff007c0b */ /* 0x000fe4000bfad000 */
[----:B------:R-:W-:Y:S02]  /*15900*/  IADD3 R30, P6, R30, UR6, RZ ;  /* 0x000000061e1e7c10 */ /* 0x000fe4000ffde0ff */
[--C-:B------:R-:W-:Y:S02]  /*15910*/  IADD3.X R29, R31, UR7, R38.reuse, P2, P3 ;  /* 0x000000071f1d7c10 */ /* 0x100fe400097e6426 */
[----:B------:R-:W-:Y:S02]  /*15920*/  IADD3.X R27, R27, UR7, R38, P0, P1 ;  /* 0x000000071b1b7c10 */ /* 0x000fe400087e2426 */
[----:B------:R-:W-:-:S05]  /*15930*/  IADD3.X R31, R31, UR7, RZ, P6, !PT ;  /* 0x000000071f1f7c10 */ /* 0x000fca000b7fe4ff */
[----:B------:R-:W-:Y:S05]  /*15940*/  @!P5 BRA `(.L_x_38) ;  /* 0x000000d800f4d947 */ /* 0x000fea0003800000 */
[----:B------:R-:W-:Y:S01]  /*15950*/  ULDC.64 UR6, c[0x0][0x5b8] ;  /* 0x00016e0000067ab9 */ /* 0x000fe20000000a00 */
[----:B------:R-:W-:Y:S01]  /*15960*/  BSSY B1, `(.L_x_39) ;  /* 0x0000013000017945 */ /* 0x000fe20003800000 */
[----:B------:R-:W-:Y:S01]  /*15970*/  IMAD.U32 R38, RZ, RZ, UR6 ;  /* 0x00000006ff267e24 */ /* 0x000fe2000f8e00ff */
[----:B------:R-:W-:-:S03]  /*15980*/  UIMAD UR6, UR11, UR6, URZ ;  /* 0x000000060b0672a4 */ /* 0x000fc6000f8e023f */
[----:B------:R-:W-:Y:S01]  /*15990*/  IMAD.WIDE.U32 R32, R38, UR9, R32 ;  /* 0x0000000926207c25 */ /* 0x000fe2000f8e0020 */
[----:B------:R-:W-:-:S03]  /*159a0*/  UIMAD UR6, UR9, UR7, UR6 ;  /* 0x00000007090672a4 */ /* 0x000fc6000f8e0206 */
[----:B------:R-:W-:Y:S01]  /*159b0*/  IMAD.MOV.U32 R38, RZ, RZ, R32 ;  /* 0x000000ffff267224 */ /* 0x000fe200078e0020 */
[----:B------:R-:W-:Y:S02]  /*159c0*/  ULDC.64 UR8, c[0x0][0x5a8] ;  /* 0x00016a0000087ab9 */ /* 0x000fe40000000a00 */
[----:B------:R-:W-:Y:S01]  /*159d0*/  VIADD R39, R33, UR6 ;  /* 0x0000000621277c36 */ /* 0x000fe20008000000 */
[----:B------:R-:W-:Y:S02]  /*159e0*/  ULDC.64 UR6, c[0x0][0x5b0] ;  /* 0x00016c0000067ab9 */ /* 0x000fe40000000a00 */
[----:B------:R-:W-:Y:S02]  /*159f0*/  IMAD R40, R37, UR6, RZ ;  /* 0x0000000625287c24 */ /* 0x000fe4000f8e02ff */
[----:B------:R-:W-:-:S04]  /*15a00*/  IMAD.WIDE.U32 R32, R35, UR6, R38 ;  /* 0x0000000623207c25 */ /* 0x000fc8000f8e0026 */
[----:B------:R-:W-:Y:S01]  /*15a10*/  IMAD R40, R35, UR7, R40 ;  /* 0x0000000723287c24 */ /* 0x000fe2000f8e0228 */
[----:B------:R-:W-:-:S04]  /*15a20*/  IADD3 R32, P0, R32, UR8, RZ ;  /* 0x0000000820207c10 */ /* 0x000fc8000ff1e0ff */
[--C-:B------:R-:W-:Y:S02]  /*15a30*/  IADD3.X R33, R33, UR9, R40.reuse, P0, !PT ;  /* 0x0000000921217c10 */ /* 0x100fe400087fe428 */
[----:B------:R-:W-:Y:S02]  /*15a40*/  ISETP.GE.AND P0, PT, R34, 0x1, PT ;  /* 0x000000012200780c */ /* 0x000fe40003f06270 */
[----:B------:R-:W-:Y:S02]  /*15a50*/  PRMT R40, RZ, 0x7610, R40 ;  /* 0x00007610ff287816 */ /* 0x000fe40000000028 */
[----:B------:R-:W-:-:S13]  /*15a60*/  ISETP.LT.OR P1, PT, R0, 0x1, !P0 ;  /* 0x000000010000780c */ /* 0x000fda0004721670 */
[----:B------:R-:W-:Y:S05]  /*15a70*/  @P1 BRA `(.L_x_40) ;  /* 0x0000000000041947 */ /* 0x000fea0003800000 */
[----:B------:R0:W5:Y:S02]  /*15a80*/  LDG.E.U8 R40, desc[UR14][R32.64] ;  /* 0x0000000e20287981 */ /* 0x000164000c1e1100 */
.L_x_40:
[----:B------:R-:W-:Y:S05]  /*15a90*/  BSYNC B1 ;  /* 0x0000000000017941 */ /* 0x000fea0003800000 */
.L_x_39:
[----:B-----5:R-:W-:Y:S01]  /*15aa0*/  LOP3.LUT R40, R40, 0xff, RZ, 0xc0, !PT ;  /* 0x000000ff28287812 */ /* 0x020fe200078ec0ff */
[----:B------:R-:W-:Y:S03]  /*15ab0*/  BSSY B1, `(.L_x_41) ;  /* 0x000000b000017945 */ /* 0x000fe60003800000 */
[----:B------:R-:W-:-:S05]  /*15ac0*/  F2FP.F16.E4M3.UNPACK_B R40, R40 ;  /* 0x00000028ff28723e */ /* 0x000fca00020006ff */
[----:B------:R-:W-:-:S05]  /*15ad0*/  HADD2.F32 R40, -RZ, R40.H0_H0 ;  /* 0x20000028ff287230 */ /* 0x000fca0000004100 */
[----:B------:R-:W-:-:S04]  /*15ae0*/  FMUL R40, R40, UR21 ;  /* 0x0000001528287c20 */ /* 0x000fc80008400000 */
[----:B------:R-:W-:-:S05]  /*15af0*/  FFMA R2, R2, UR20, R40 ;  /* 0x0000001402027c23 */ /* 0x000fca0008000028 */
[----:B------:R-:W-:-:S05]  /*15b00*/  F2FP.SATFINITE.E4M3.F32.PACK_AB_MERGE_C R2, RZ, R2, RZ ;  /* 0x00000002ff02723e */ /* 0x000fca00048070ff */
[----:B------:R2:W-:Y:S01]  /*15b10*/  @!P1 STG.E.U8 desc[UR14][R24.64], R2 ;  /* 0x0000000218009986 */ /* 0x0005e2000c10110e */
[----:B------:R-:W-:Y:S02]  /*15b20*/  ISETP.LT.OR P1, PT, R0, 0x2, !P0 ;  /* 0x000000020000780c */ /* 0x000fe40004721670 */
[----:B--2---:R-:W-:-:S11]  /*15b30*/  PRMT R2, RZ, 0x7610, R2 ;  /* 0x00007610ff027816 */ /* 0x004fd60000000002 */
[----:B------:R-:W-:Y:S05]  /*15b40*/  @P1 BRA `(.L_x_42) ;  /* 0x0000000000041947 */ /* 0x000fea0003800000 */
[----:B------:R2:W5:Y:S02]  /*15b50*/  LDG.E.U8 R2, desc[UR14][R32.64+0x1] ;  /* 0x0000010e20027981 */ /* 0x000564000c1e1100 */
.L_x_42:
[----:B------:R-:W-:Y:S05]  /*15b60*/  BSYNC B1 ;  /* 0x0000000000017941 */ /* 0x000fea0003800000 */
.L_x_41:
        /* <DEDUP_REMOVED lines=8> */
[----:B------:R-:W-:-:S05]  /*15bf0*/  IADD3 R2, P1, R35, 0x8, RZ ;  /* 0x0000000823027810 */ /* 0x000fca0007f3e0ff */
[----:B---3--:R-:W-:-:S04]  /*15c00*/  IMAD.X R3, RZ, RZ, R37, P1 ;  /* 0x000000ffff037224 */ /* 0x008fc800008e0625 */
[----:B------:R-:W-:-:S04]  /*15c10*/  IMAD R3, R3, UR6, RZ ;  /* 0x0000000603037c24 */ /* 0x000fc8000f8e02ff */
[C---:B------:R-:W-:Y:S02]  /*15c20*/  IMAD R40, R2.reuse, UR7, R3 ;  /* 0x0000000702287c24 */ /* 0x040fe4000f8e0203 */
[----:B------:R-:W-:-:S03]  /*15c30*/  IMAD.WIDE.U32 R2, R2, UR6, R38 ;  /* 0x0000000602027c25 */ /* 0x000fc6000f8e0026 */
[----:B------:R-:W-:-:S04]  /*15c40*/  IADD3 R2, P1, R2, UR8, RZ ;  /* 0x0000000802027c10 */ /* 0x000fc8000ff3e0ff */
[--C-:B------:R-:W-:Y:S02]  /*15c50*/  IADD3.X R3, R3, UR9, R40.reuse, P1, !PT ;  /* 0x0000000903037c10 */ /* 0x100fe40008ffe428 */
[----:B------:R-:W-:Y:S02]  /*15c60*/  ISETP.GE.AND P1, PT, R34, 0x9, PT ;  /* 0x000000092200780c */ /* 0x000fe40003f26270 */
[----:B------:R-:W-:Y:S02]  /*15c70*/  PRMT R40, RZ, 0x7610, R40 ;  /* 0x00007610ff287816 */ /* 0x000fe40000000028 */
[----:B------:R-:W-:-:S13]  /*15c80*/  ISETP.LT.OR P2, PT, R0, 0x1, !P1 ;  /* 0x000000010000780c */ /* 0x000fda0004f41670 */
[----:B------:R-:W-:Y:S05]  /*15c90*/  @P2 BRA `(.L_x_44) ;  /* 0x0000000000042947 */ /* 0x000fea0003800000 */
[----:B------:R3:W5:Y:S02]  /*15ca0*/  LDG.E.U8 R40, desc[UR14][R2.64] ;  /* 0x0000000e02287981 */ /* 0x000764000c1e1100 */
.L_x_44:
[----:B------:R-:W-:Y:S05]  /*15cb0*/  BSYNC B1 ;  /* 0x0000000000017941 */ /* 0x000fea0003800000 */
.L_x_43:
        /* <DEDUP_REMOVED lines=9> */
[----:B----4-:R-:W-:-:S11]  /*15d50*/  PRMT R4, RZ, 0x7610, R4 ;  /* 0x00007610ff047816 */ /* 0x010fd60000000004 */
[----:B------:R-:W-:Y:S05]  /*15d60*/  @P2 BRA `(.L_x_46) ;  /* 0x0000000000042947 */ /* 0x000fea0003800000 */
[----:B------:R4:W5:Y:S02]  /*15d70*/  LDG.E.U8 R4, desc[UR14][R2.64+0x1] ;  /* 0x0000010e02047981 */ /* 0x000964000c1e1100 */
.L_x_46:
[----:B------:R-:W-:Y:S05]  /*15d80*/  BSYNC B1 ;  /* 0x0000000000017941 */ /* 0x000fea0003800000 */
.L_x_45:
[----:B-----5:R-:W-:Y:S01]  /*15d90*/  LOP3.LUT R4, R4, 0xff, RZ, 0xc0, !PT ;  /* 0x000000ff04047812 */ /* 0x020fe200078ec0ff */
[----:B------:R-:W-:Y:S01]  /*15da0*/  BSSY B1, `(.L_x_47) ;  /* 0x000000b000017945 */ /* 0x000fe20003800000 */
[----:B------:R-:W-:Y:S02]  /*15db0*/  ISETP.LT.OR P3, PT, R0, 0x9, !P0 ;  /* 0x000000090000780c */ /* 0x000fe40004761670 */
[----:B------:R-:W-:-:S05]  /*15dc0*/  F2FP.F16.E4M3.UNPACK_B R4, R4 ;  /* 0x00000004ff04723e */ /* 0x000fca00020006ff */
[----:B------:R-:W-:-:S05]  /*15dd0*/  HADD2.F32 R4, -RZ, R4.H0_H0 ;  /* 0x20000004ff047230 */ /* 0x000fca0000004100 */
[----:B------:R-:W-:-:S04]  /*15de0*/  FMUL R4, R4, UR21 ;  /* 0x0000001504047c20 */ /* 0x000fc80008400000 */
[--C-:B------:R-:W-:Y:S01]  /*15df0*/  FFMA R5, R5, UR20, R4.reuse ;  /* 0x0000001405057c23 */ /* 0x100fe20008000004 */
[----:B------:R-:W-:-:S04]  /*15e00*/  PRMT R4, RZ, 0x7610, R4 ;  /* 0x00007610ff047816 */ /* 0x000fc80000000004 */
[----:B------:R-:W-:-:S05]  /*15e10*/  F2FP.SATFINITE.E4M3.F32.PACK_AB_MERGE_C R5, RZ, R5, RZ ;  /* 0x00000005ff05723e */ /* 0x000fca00048070ff */
[----:B------:R0:W-:Y:S01]  /*15e20*/  @!P2 STG.E.U8 desc[UR14][R26.64+0x1], R5 ;  /* 0x000001051a00a986 */ /* 0x0001e2000c10110e */
[----:B------:R-:W-:Y:S05]  /*15e30*/  @P3 BRA `(.L_x_48) ;  /* 0x0000000000043947 */ /* 0x000fea0003800000 */
[----:B------:R0:W5:Y:S02]  /*15e40*/  LDG.E.U8 R4, desc[UR14][R32.64+0x8] ;  /* 0x0000080e20047981 */ /* 0x000164000c1e1100 */
.L_x_48:
[----:B------:R-:W-:Y:S05]  /*15e50*/  BSYNC B1 ;  /* 0x0000000000017941 */ /* 0x000fea0003800000 */
.L_x_47:
        /* <DEDUP_REMOVED lines=12> */
.L_x_50:
[----:B------:R-:W-:Y:S05]  /*15f20*/  BSYNC B1 ;  /* 0x0000000000017941 */ /* 0x000fea0003800000 */
.L_x_49:
        /* <DEDUP_REMOVED lines=12> */
.L_x_52:
[----:B------:R-:W-:Y:S05]  /*15ff0*/  BSYNC B1 ;  /* 0x0000000000017941 */ /* 0x000fea0003800000 */
.L_x_51:
        /* <DEDUP_REMOVED lines=12> */
.L_x_54:
[----:B------:R-:W-:Y:S05]  /*160c0*/  BSYNC B1 ;  /* 0x0000000000017941 */ /* 0x000fea0003800000 */
.L_x_53:
        /* <DEDUP_REMOVED lines=12> */
.L_x_56:
[----:B------:R-:W-:Y:S05]  /*16190*/  BSYNC B1 ;  /* 0x0000000000017941 */ /* 0x000fea0003800000 */
.L_x_55:
        /* <DEDUP_REMOVED lines=12> */
.L_x_58:
[----:B------:R-:W-:Y:S05]  /*16260*/  BSYNC B1 ;  /* 0x0000000000017941 */ /* 0x000fea0003800000 */
.L_x_57:
        /* <DEDUP_REMOVED lines=12> */
.L_x_60:
[----:B------:R-:W-:Y:S05]  /*16330*/  BSYNC B1 ;  /* 0x0000000000017941 */ /* 0x000fea0003800000 */
.L_x_59:
        /* <DEDUP_REMOVED lines=12> */
.L_x_62:
[----:B------:R-:W-:Y:S05]  /*16400*/  BSYNC B1 ;  /* 0x0000000000017941 */ /* 0x000fea0003800000 */
.L_x_61:
        /* <DEDUP_REMOVED lines=12> */
.L_x_64:
[----:B------:R-:W-:Y:S05]  /*164d0*/  BSYNC B1 ;  /* 0x0000000000017941 */ /* 0x000fea0003800000 */
.L_x_63:
        /* <DEDUP_REMOVED lines=12> */
.L_x_66:
[----:B------:R-:W-:Y:S05]  /*165a0*/  BSYNC B1 ;  /* 0x0000000000017941 */ /* 0x000fea0003800000 */
.L_x_65:
        /* <DEDUP_REMOVED lines=12> */
.L_x_68:
[----:B------:R-:W-:Y:S05]  /*16670*/  BSYNC B1 ;  /* 0x0000000000017941 */ /* 0x000fea0003800000 */
.L_x_67:
        /* <DEDUP_REMOVED lines=12> */
.L_x_70:
[----:B------:R-:W-:Y:S05]  /*16740*/  BSYNC B1 ;  /* 0x0000000000017941 */ /* 0x000fea0003800000 */
.L_x_69:
        /* <DEDUP_REMOVED lines=12> */
.L_x_72:
[----:B------:R-:W-:Y:S05]  /*16810*/  BSYNC B1 ;  /* 0x0000000000017941 */ /* 0x000fea0003800000 */
.L_x_71:
        /* <DEDUP_REMOVED lines=12> */
.L_x_74:
[----:B------:R-:W-:Y:S05]  /*168e0*/  BSYNC B1 ;  /* 0x0000000000017941 */ /* 0x000fea0003800000 */
.L_x_73:
        /* <DEDUP_REMOVED lines=12> */
.L_x_76:
[----:B------:R-:W-:Y:S05]  /*169b0*/  BSYNC B1 ;  /* 0x0000000000017941 */ /* 0x000fea0003800000 */
.L_x_75:
        /* <DEDUP_REMOVED lines=12> */
.L_x_78:
[----:B------:R-:W-:Y:S05]  /*16a80*/  BSYNC B1 ;  /* 0x0000000000017941 */ /* 0x000fea0003800000 */
.L_x_77:
        /* <DEDUP_REMOVED lines=12> */
.L_x_80:
[----:B------:R-:W-:Y:S05]  /*16b50*/  BSYNC B1 ;  /* 0x0000000000017941 */ /* 0x000fea0003800000 */
.L_x_79:
        /* <DEDUP_REMOVED lines=12> */
.L_x_82:
[----:B------:R-:W-:Y:S05]  /*16c20*/  BSYNC B1 ;  /* 0x0000000000017941 */ /* 0x000fea0003800000 */
.L_x_81:
        /* <DEDUP_REMOVED lines=12> */
.L_x_84:
[----:B------:R-:W-:Y:S05]  /*16cf0*/  BSYNC B1 ;  /* 0x0000000000017941 */ /* 0x000fea0003800000 */
.L_x_83:
        /* <DEDUP_REMOVED lines=12> */
.L_x_86:
[----:B------:R-:W-:Y:S05]  /*16dc0*/  BSYNC B1 ;  /* 0x0000000000017941 */ /* 0x000fea0003800000 */
.L_x_85:
        /* <DEDUP_REMOVED lines=12> */
.L_x_88:
[----:B------:R-:W-:Y:S05]  /*16e90*/  BSYNC B1 ;  /* 0x0000000000017941 */ /* 0x000fea0003800000 */
.L_x_87:
        /* <DEDUP_REMOVED lines=12> */
.L_x_90:
[----:B------:R-:W-:Y:S05]  /*16f60*/  BSYNC B1 ;  /* 0x0000000000017941 */ /* 0x000fea0003800000 */
.L_x_89:
        /* <DEDUP_REMOVED lines=12> */
.L_x_92:
[----:B------:R-:W-:Y:S05]  /*17030*/  BSYNC B1 ;  /* 0x0000000000017941 */ /* 0x000fea0003800000 */
.L_x_91:
        /* <DEDUP_REMOVED lines=12> */
.L_x_94:
[----:B------:R-:W-:Y:S05]  /*17100*/  BSYNC B1 ;  /* 0x0000000000017941 */ /* 0x000fea0003800000 */
.L_x_93:
        /* <DEDUP_REMOVED lines=12> */
.L_x_96:
[----:B------:R-:W-:Y:S05]  /*171d0*/  BSYNC B1 ;  /* 0x0000000000017941 */ /* 0x000fea0003800000 */
.L_x_95:
        /* <DEDUP_REMOVED lines=12> */
.L_x_98:
[----:B------:R-:W-:Y:S05]  /*172a0*/  BSYNC B1 ;  /* 0x0000000000017941 */ /* 0x000fea0003800000 */
.L_x_97:
        /* <DEDUP_REMOVED lines=12> */
.L_x_100:
[----:B------:R-:W-:Y:S05]  /*17370*/  BSYNC B1 ;  /* 0x0000000000017941 */ /* 0x000fea0003800000 */
.L_x_99:
        /* <DEDUP_REMOVED lines=12> */
.L_x_102:
[----:B------:R-:W-:Y:S05]  /*17440*/  BSYNC B1 ;  /* 0x0000000000017941 */ /* 0x000fea0003800000 */
.L_x_101:
        /* <DEDUP_REMOVED lines=12> */
.L_x_104:
[----:B------:R-:W-:Y:S05]  /*17510*/  BSYNC B1 ;  /* 0x0000000000017941 */ /* 0x000fea0003800000 */
.L_x_103:
        /* <DEDUP_REMOVED lines=12> */
.L_x_106:
[----:B------:R-:W-:Y:S05]  /*175e0*/  BSYNC B1 ;  /* 0x0000000000017941 */ /* 0x000fea0003800000 */
.L_x_105:
        /* <DEDUP_REMOVED lines=12> */
.L_x_108:
[----:B------:R-:W-:Y:S05]  /*176b0*/  BSYNC B1 ;  /* 0x0000000000017941 */ /* 0x000fea0003800000 */
.L_x_107:
        /* <DEDUP_REMOVED lines=12> */
.L_x_110:
[----:B------:R-:W-:Y:S05]  /*17780*/  BSYNC B1 ;  /* 0x0000000000017941 */ /* 0x000fea0003800000 */
.L_x_109:
        /* <DEDUP_REMOVED lines=12> */
.L_x_112:
[----:B------:R-:W-:Y:S05]  /*17850*/  BSYNC B1 ;  /* 0x0000000000017941 */ /* 0x000fea0003800000 */
.L_x_111:
        /* <DEDUP_REMOVED lines=12> */
.L_x_114:
[----:B------:R-:W-:Y:S05]  /*17920*/  BSYNC B1 ;  /* 0x0000000000017941 */ /* 0x000fea0003800000 */
.L_x_113:
        /* <DEDUP_REMOVED lines=12> */
.L_x_116:
[----:B------:R-:W-:Y:S05]  /*179f0*/  BSYNC B1 ;  /* 0x0000000000017941 */ /* 0x000fea0003800000 */
.L_x_115:
        /* <DEDUP_REMOVED lines=12> */
.L_x_118:
[----:B------:R-:W-:Y:S05]  /*17ac0*/  BSYNC B1 ;  /* 0x0000000000017941 */ /* 0x000fea0003800000 */
.L_x_117:
        /* <DEDUP_REMOVED lines=12> */
.L_x_120:
[----:B------:R-:W-:Y:S05]  /*17b90*/  BSYNC B1 ;  /* 0x0000000000017941 */ /* 0x000fea0003800000 */
.L_x_119:
        /* <DEDUP_REMOVED lines=12> */
.L_x_122:
[----:B------:R-:W-:Y:S05]  /*17c60*/  BSYNC B1 ;  /* 0x0000000000017941 */ /* 0x000fea0003800000 */
.L_x_121:
        /* <DEDUP_REMOVED lines=12> */
.L_x_124:
[----:B------:R-:W-:Y:S05]  /*17d30*/  BSYNC B1 ;  /* 0x0000000000017941 */ /* 0x000fea0003800000 */
.L_x_123:
[----:B-----5:R-:W-:Y:S01]  /*17d40*/  LOP3.LUT R4, R4, 0xff, RZ, 0xc0, !PT ;  /* 0x000000ff04047812 */ /* 0x020fe200078ec0ff */
[----:B------:R-:W-:Y:S01]  /*17d50*/  BSSY B1, `(.L_x_125) ;  /* 0x000000b000017945 */ /* 0x000fe20003800000 */
[----:B------:R-:W-:Y:S02]  /*17d60*/  ISETP.LT.OR P2, PT, R0, 0x52, !P1 ;  /* 0x000000520000780c */ /* 0x000fe40004f41670 */
[----:B------:R-:W-:-:S05]  /*17d70*/  F2FP.F16.E4M3.UNPACK_B R4, R4 ;  /* 0x00000004ff04723e */ /* 0x000fca00020006ff */
[----:B------:R-:W-:-:S05]  /*17d80*/  HADD2.F32 R4, -RZ, R4.H0_H0 ;  /* 0x20000004ff047230 */ /* 0x000fca0000004100 */
[----:B------:R-:W-:-:S04]  /*17d90*/  FMUL R4, R4, UR21 ;  /* 0x0000001504047c20 */ /* 0x000fc80008400000 */
[----:B------:R-:W-:-:S05]  /*17da0*/  FFMA R4, R172, UR20, R4 ;  /* 0x00000014ac047c23 */ /* 0x000fca0008000004 */
[----:B0-----:R-:W-:Y:S02]  /*17db0*/  F2FP.SATFINITE.E4M3.F32.PACK_AB_MERGE_C R5, RZ, R4, RZ ;  /* 0x00000004ff05723e */ /* 0x001fe400048070ff */
[----:B------:R-:W-:-:S03]  /*17dc0*/  PRMT R4, RZ, 0x7610, R4 ;  /* 0x00007610ff047816 */ /* 0x000fc60000000004 */
[----:B------:R0:W-:Y:S01]  /*17dd0*/  @!P3 STG.E.U8 desc[UR14][R26.64+0x50], R5 ;  /* 0x000050051a00b986 */ /* 0x0001e2000c10110e */
[----:B------:R-:W-:Y:S05]  /*17de0*/  @P2 BRA `(.L_x_126) ;  /* 0x0000000000042947 */ /* 0x000fea0003800000 */
[----:B------:R0:W5:Y:S02]  /*17df0*/  LDG.E.U8 R4, desc[UR14][R2.64+0x51] ;  /* 0x0000510e02047981 */ /* 0x000164000c1e1100 */
.L_x_126:
[----:B------:R-:W-:Y:S05]  /*17e00*/  BSYNC B1 ;  /* 0x0000000000017941 */ /* 0x000fea0003800000 */
.L_x_125:
        /* <DEDUP_REMOVED lines=12> */
.L_x_128:
[----:B------:R-:W-:Y:S05]  /*17ed0*/  BSYNC B1 ;  /* 0x0000000000017941 */ /* 0x000fea0003800000 */
.L_x_127:
        /* <DEDUP_REMOVED lines=12> */
.L_x_130:
[----:B------:R-:W-:Y:S05]  /*17fa0*/  BSYNC B1 ;  /* 0x0000000000017941 */ /* 0x000fea0003800000 */
.L_x_129:
        /* <DEDUP_REMOVED lines=12> */
.L_x_132:
[----:B------:R-:W-:Y:S05]  /*18070*/  BSYNC B1 ;  /* 0x0000000000017941 */ /* 0x000fea0003800000 */
.L_x_131:
[----:B-----5:R-:W-:Y:S01]  /*18080*/  LOP3.LUT R4, R4, 0xff, RZ, 0xc0, !PT ;  /* 0x000000ff04047812 */ /* 0x020fe200078ec0ff */
[----:B------:R-:W-:Y:S01]  /*18090*/  BSSY B1, `(.L_x_133) ;  /* 0x000000b000017945 */ /* 0x000fe20003800000 */
[----:B------:R-:W-:Y:S02]  /*180a0*/  ISETP.LT.OR P2, PT, R0, 0x5a, !P1 ;  /* 0x0000005a0000780c */ /* 0x000fe40004f41670 */
[----:B------:R-:W-:-:S05]  /*180b0*/  F2FP.F16.E4M3.UNPACK_B R4, R4 ;  /* 0x00000004ff04723e */ /* 0x000fca00020006ff */
[----:B------:R-:W-:-:S05]  /*180c0*/  HADD2.F32 R4, -RZ, R4.H0_H0 ;  /* 0x20000004ff047230 */ /* 0x000fca0000004100 */
[----:B0-----:R-:W-:Y:S01]  /*180d0*/  FMUL R5, R4, UR21 ;  /* 0x0000001504057c20 */ /* 0x001fe20008400000 */
[----:B------:R-:W-:-:S03]  /*180e0*/  PRMT R4, RZ, 0x7610, R4 ;  /* 0x00007610ff047816 */ /* 0x000fc60000000004 */
[----:B------:R-:W-:-:S05]  /*180f0*/  FFMA R5, R176, UR20, R5 ;  /* 0x00000014b0057c23 */ /* 0x000fca0008000005 */
[----:B------:R-:W-:-:S05]  /*18100*/  F2FP.SATFINITE.E4M3.F32.PACK_AB_MERGE_C R5, RZ, R5, RZ ;  /* 0x00000005ff05723e */ /* 0x000fca00048070ff */
[----:B------:R0:W-:Y:S01]  /*18110*/  @!P3 STG.E.U8 desc[UR14][R26.64+0x58], R5 ;  /* 0x000058051a00b986 */ /* 0x0001e2000c10110e */
[----:B------:R-:W-:Y:S05]  /*18120*/  @P2 BRA `(.L_x_134) ;  /* 0x0000000000042947 */ /* 0x000fea0003800000 */
[----:B------:R0:W5:Y:S02]  /*18130*/  LDG.E.U8 R4, desc[UR14][R2.64+0x59] ;  /* 0x0000590e02047981 */ /* 0x000164000c1e1100 */
.L_x_134:
[----:B------:R-:W-:Y:S05]  /*18140*/  BSYNC B1 ;  /* 0x0000000000017941 */ /* 0x000fea0003800000 */
.L_x_133:
        /* <DEDUP_REMOVED lines=12> */
.L_x_136:
[----:B------:R-:W-:Y:S05]  /*18210*/  BSYNC B1 ;  /* 0x0000000000017941 */ /* 0x000fea0003800000 */
.L_x_135:
        /* <DEDUP_REMOVED lines=12> */
.L_x_138:
[----:B------:R-:W-:Y:S05]  /*182e0*/  BSYNC B1 ;  /* 0x0000000000017941 */ /* 0x000fea0003800000 */
.L_x_137:
        /* <DEDUP_REMOVED lines=12> */
.L_x_140:
[----:B------:R-:W-:Y:S05]  /*183b0*/  BSYNC B1 ;  /* 0x0000000000017941 */ /* 0x000fea0003800000 */
.L_x_139:
        /* <DEDUP_REMOVED lines=12> */
.L_x_142:
[----:B------:R-:W-:Y:S05]  /*18480*/  BSYNC B1 ;  /* 0x0000000000017941 */ /* 0x000fea0003800000 */
.L_x_141:
        /* <DEDUP_REMOVED lines=12> */
.L_x_144:
[----:B------:R-:W-:Y:S05]  /*18550*/  BSYNC B1 ;  /* 0x0000000000017941 */ /* 0x000fea0003800000 */
.L_x_143:
        /* <DEDUP_REMOVED lines=12> */
.L_x_146:
[----:B------:R-:W-:Y:S05]  /*18620*/  BSYNC B1 ;  /* 0x0000000000017941 */ /* 0x000fea0003800000 */
.L_x_145:
        /* <DEDUP_REMOVED lines=12> */
.L_x_148:
[----:B------:R-:W-:Y:S05]  /*186f0*/  BSYNC B1 ;  /* 0x0000000000017941 */ /* 0x000fea0003800000 */
.L_x_147:
        /* <DEDUP_REMOVED lines=12> */
.L_x_150:
[----:B------:R-:W-:Y:S05]  /*187c0*/  BSYNC B1 ;  /* 0x0000000000017941 */ /* 0x000fea0003800000 */
.L_x_149:
        /* <DEDUP_REMOVED lines=12> */
.L_x_152:
[----:B------:R-:W-:Y:S05]  /*18890*/  BSYNC B1 ;  /* 0x0000000000017941 */ /* 0x000fea0003800000 */
.L_x_151:
        /* <DEDUP_REMOVED lines=12> */
.L_x_154:
[----:B------:R-:W-:Y:S05]  /*18960*/  BSYNC B1 ;  /* 0x0000000000017941 */ /* 0x000fea0003800000 */
.L_x_153:
        /* <DEDUP_REMOVED lines=12> */
.L_x_156:
[----:B------:R-:W-:Y:S05]  /*18a30*/  BSYNC B1 ;  /* 0x0000000000017941 */ /* 0x000fea0003800000 */
.L_x_155:
        /* <DEDUP_REMOVED lines=12> */
.L_x_158:
[----:B------:R-:W-:Y:S05]  /*18b00*/  BSYNC B1 ;  /* 0x0000000000017941 */ /* 0x000fea0003800000 */
.L_x_157:
        /* <DEDUP_REMOVED lines=12> */
.L_x_160:
[----:B------:R-:W-:Y:S05]  /*18bd0*/  BSYNC B1 ;  /* 0x0000000000017941 */ /* 0x000fea0003800000 */
.L_x_159:
        /* <DEDUP_REMOVED lines=12> */
.L_x_162:
[----:B------:R-:W-:Y:S05]  /*18ca0*/  BSYNC B1 ;  /* 0x0000000000017941 */ /* 0x000fea0003800000 */
.L_x_161:
        /* <DEDUP_REMOVED lines=12> */
.L_x_164:
[----:B------:R-:W-:Y:S05]  /*18d70*/  BSYNC B1 ;  /* 0x0000000000017941 */ /* 0x000fea0003800000 */
.L_x_163:
        /* <DEDUP_REMOVED lines=12> */
.L_x_166:
[----:B------:R-:W-:Y:S05]  /*18e40*/  BSYNC B1 ;  /* 0x0000000000017941 */ /* 0x000fea0003800000 */
.L_x_165:
        /* <DEDUP_REMOVED lines=12> */
.L_x_168:
[----:B------:R-:W-:Y:S05]  /*18f10*/  BSYNC B1 ;  /* 0x0000000000017941 */ /* 0x000fea0003800000 */
.L_x_167:
        /* <DEDUP_REMOVED lines=12> */
.L_x_170:
[----:B------:R-:W-:Y:S05]  /*18fe0*/  BSYNC B1 ;  /* 0x0000000000017941 */ /* 0x000fea0003800000 */
.L_x_169:
        /* <DEDUP_REMOVED lines=12> */
.L_x_172:
[----:B------:R-:W-:Y:S05]  /*190b0*/  BSYNC B1 ;  /* 0x0000000000017941 */ /* 0x000fea0003800000 */
.L_x_171:
        /* <DEDUP_REMOVED lines=12> */
.L_x_174:
[----:B------:R-:W-:Y:S05]  /*19180*/  BSYNC B1 ;  /* 0x0000000000017941 */ /* 0x000fea0003800000 */
.L_x_173:
        /* <DEDUP_REMOVED lines=12> */
.L_x_176:
[----:B------:R-:W-:Y:S05]  /*19250*/  BSYNC B1 ;  /* 0x0000000000017941 */ /* 0x000fea0003800000 */
.L_x_175:
        /* <DEDUP_REMOVED lines=12> */
.L_x_178:
[----:B------:R-:W-:Y:S05]  /*19320*/  BSYNC B1 ;  /* 0x0000000000017941 */ /* 0x000fea0003800000 */
.L_x_177:
        /* <DEDUP_REMOVED lines=12> */
.L_x_180:
[----:B------:R-:W-:Y:S05]  /*193f0*/  BSYNC B1 ;  /* 0x0000000000017941 */ /* 0x000fea0003800000 */
.L_x_179:
        /* <DEDUP_REMOVED lines=12> */
.L_x_182:
[----:B------:R-:W-:Y:S05]  /*194c0*/  BSYNC B1 ;  /* 0x0000000000017941 */ /* 0x000fea0003800000 */
.L_x_181:
        /* <DEDUP_REMOVED lines=12> */
.L_x_184:
[----:B------:R-:W-:Y:S05]  /*19590*/  BSYNC B1 ;  /* 0x0000000000017941 */ /* 0x000fea0003800000 */
.L_x_183:
        /* <DEDUP_REMOVED lines=12> */
.L_x_186:
[----:B------:R-:W-:Y:S05]  /*19660*/  BSYNC B1 ;  /* 0x0000000000017941 */ /* 0x000fea0003800000 */
.L_x_185:
        /* <DEDUP_REMOVED lines=12> */
.L_x_188:
[----:B------:R-:W-:Y:S05]  /*19730*/  BSYNC B1 ;  /* 0x0000000000017941 */ /* 0x000fea0003800000 */
.L_x_187:
        /* <DEDUP_REMOVED lines=12> */
.L_x_190:
[----:B------:R-:W-:Y:S05]  /*19800*/  BSYNC B1 ;  /* 0x0000000000017941 */ /* 0x000fea0003800000 */
.L_x_189:
        /* <DEDUP_REMOVED lines=12> */
.L_x_192:
[----:B------:R-:W-:Y:S05]  /*198d0*/  BSYNC B1 ;  /* 0x0000000000017941 */ /* 0x000fea0003800000 */
.L_x_191:
        /* <DEDUP_REMOVED lines=12> */
.L_x_194:
[----:B------:R-:W-:Y:S05]  /*199a0*/  BSYNC B1 ;  /* 0x0000000000017941 */ /* 0x000fea0003800000 */
.L_x_193:
        /* <DEDUP_REMOVED lines=12> */
.L_x_196:
[----:B------:R-:W-:Y:S05]  /*19a70*/  BSYNC B1 ;  /* 0x0000000000017941 */ /* 0x000fea0003800000 */
.L_x_195:
        /* <DEDUP_REMOVED lines=12> */
.L_x_198:
[----:B------:R-:W-:Y:S05]  /*19b40*/  BSYNC B1 ;  /* 0x0000000000017941 */ /* 0x000fea0003800000 */
.L_x_197:
        /* <DEDUP_REMOVED lines=12> */
.L_x_200:
[----:B------:R-:W-:Y:S05]  /*19c10*/  BSYNC B1 ;  /* 0x0000000000017941 */ /* 0x000fea0003800000 */
.L_x_199:
        /* <DEDUP_REMOVED lines=12> */
.L_x_202:
[----:B------:R-:W-:Y:S05]  /*19ce0*/  BSYNC B1 ;  /* 0x0000000000017941 */ /* 0x000fea0003800000 */
.L_x_201:
        /* <DEDUP_REMOVED lines=12> */
.L_x_204:
[----:B------:R-:W-:Y:S05]  /*19db0*/  BSYNC B1 ;  /* 0x0000000000017941 */ /* 0x000fea0003800000 */
.L_x_203:
        /* <DEDUP_REMOVED lines=12> */
.L_x_206:
[----:B------:R-:W-:Y:S05]  /*19e80*/  BSYNC B1 ;  /* 0x0000000000017941 */ /* 0x000fea0003800000 */
.L_x_205:
        /* <DEDUP_REMOVED lines=12> */
.L_x_208:
[----:B------:R-:W-:Y:S05]  /*19f50*/  BSYNC B1 ;  /* 0x0000000000017941 */ /* 0x000fea0003800000 */
.L_x_207:
        /* <DEDUP_REMOVED lines=12> */
.L_x_210:
[----:B------:R-:W-:Y:S05]  /*1a020*/  BSYNC B1 ;  /* 0x0000000000017941 */ /* 0x000fea0003800000 */
.L_x_209:
        /* <DEDUP_REMOVED lines=12> */
.L_x_212:
[----:B------:R-:W-:Y:S05]  /*1a0f0*/  BSYNC B1 ;  /* 0x0000000000017941 */ /* 0x000fea0003800000 */
.L_x_211:
        /* <DEDUP_REMOVED lines=12> */
.L_x_214:
[----:B------:R-:W-:Y:S05]  /*1a1c0*/  BSYNC B1 ;  /* 0x0000000000017941 */ /* 0x000fea0003800000 */
.L_x_213:
        /* <DEDUP_REMOVED lines=12> */
.L_x_216:
[----:B------:R-:W-:Y:S05]  /*1a290*/  BSYNC B1 ;  /* 0x0000000000017941 */ /* 0x000fea0003800000 */
.L_x_215:
        /* <DEDUP_REMOVED lines=12> */
.L_x_218:
[----:B------:R-:W-:Y:S05]  /*1a360*/  BSYNC B1 ;  /* 0x0000000000017941 */ /* 0x000fea0003800000 */
.L_x_217:
        /* <DEDUP_REMOVED lines=12> */
.L_x_220:
[----:B------:R-:W-:Y:S05]  /*1a430*/  BSYNC B1 ;  /* 0x0000000000017941 */ /* 0x000fea0003800000 */
.L_x_219:
        /* <DEDUP_REMOVED lines=12> */
.L_x_222:
[----:B------:R-:W-:Y:S05]  /*1a500*/  BSYNC B1 ;  /* 0x0000000000017941 */ /* 0x000fea0003800000 */
.L_x_221:
        /* <DEDUP_REMOVED lines=12> */
.L_x_224:
[----:B------:R-:W-:Y:S05]  /*1a5d0*/  BSYNC B1 ;  /* 0x0000000000017941 */ /* 0x000fea0003800000 */
.L_x_223:
        /* <DEDUP_REMOVED lines=12> */
.L_x_226:
[----:B------:R-:W-:Y:S05]  /*1a6a0*/  BSYNC B1 ;  /* 0x0000000000017941 */ /* 0x000fea0003800000 */
.L_x_225:
        /* <DEDUP_REMOVED lines=12> */
.L_x_228:
[----:B------:R-:W-:Y:S05]  /*1a770*/  BSYNC B1 ;  /* 0x0000000000017941 */ /* 0x000fea0003800000 */
.L_x_227:
        /* <DEDUP_REMOVED lines=12> */
.L_x_230:
[----:B------:R-:W-:Y:S05]  /*1a840*/  BSYNC B1 ;  /* 0x0000000000017941 */ /* 0x000fea0003800000 */
.L_x_229:
        /* <DEDUP_REMOVED lines=12> */
.L_x_232:
[----:B------:R-:W-:Y:S05]  /*1a910*/  BSYNC B1 ;  /* 0x0000000000017941 */ /* 0x000fea0003800000 */
.L_x_231:
        /* <DEDUP_REMOVED lines=12> */
.L_x_234:
[----:B------:R-:W-:Y:S05]  /*1a9e0*/  BSYNC B1 ;  /* 0x0000000000017941 */ /* 0x000fea0003800000 */
.L_x_233:
        /* <DEDUP_REMOVED lines=12> */
.L_x_236:
[----:B------:R-:W-:Y:S05]  /*1aab0*/  BSYNC B1 ;  /* 0x0000000000017941 */ /* 0x000fea0003800000 */
.L_x_235:
        /* <DEDUP_REMOVED lines=12> */
.L_x_238:
[----:B------:R-:W-:Y:S05]  /*1ab80*/  BSYNC B1 ;  /* 0x0000000000017941 */ /* 0x000fea0003800000 */
.L_x_237:
        /* <DEDUP_REMOVED lines=12> */
.L_x_240:
[----:B------:R-:W-:Y:S05]  /*1ac50*/  BSYNC B1 ;  /* 0x0000000000017941 */ /* 0x000fea0003800000 */
.L_x_239:
        /* <DEDUP_REMOVED lines=12> */
.L_x_242:
[----:B------:R-:W-:Y:S05]  /*1ad20*/  BSYNC B1 ;  /* 0x0000000000017941 */ /* 0x000fea0003800000 */
.L_x_241:
        /* <DEDUP_REMOVED lines=12> */
.L_x_244:
[----:B------:R-:W-:Y:S05]  /*1adf0*/  BSYNC B1 ;  /* 0x0000000000017941 */ /* 0x000fea0003800000 */
.L_x_243:
        /* <DEDUP_REMOVED lines=12> */
.L_x_246:
[----:B------:R-:W-:Y:S05]  /*1aec0*/  BSYNC B1 ;  /* 0x0000000000017941 */ /* 0x000fea0003800000 */
.L_x_245:
        /* <DEDUP_REMOVED lines=12> */
.L_x_248:
[----:B------:R-:W-:Y:S05]  /*1af90*/  BSYNC B1 ;  /* 0x0000000000017941 */ /* 0x000fea0003800000 */
.L_x_247:
        /* <DEDUP_REMOVED lines=12> */
.L_x_250:
[----:B------:R-:W-:Y:S05]  /*1b060*/  BSYNC B1 ;  /* 0x0000000000017941 */ /* 0x000fea0003800000 */
.L_x_249:
        /* <DEDUP_REMOVED lines=12> */
.L_x_252:
[----:B------:R-:W-:Y:S05]  /*1b130*/  BSYNC B1 ;  /* 0x0000000000017941 */ /* 0x000fea0003800000 */
.L_x_251:
        /* <DEDUP_REMOVED lines=12> */
.L_x_254:
[----:B------:R-:W-:Y:S05]  /*1b200*/  BSYNC B1 ;  /* 0x0000000000017941 */ /* 0x000fea0003800000 */
.L_x_253:
        /* <DEDUP_REMOVED lines=12> */
.L_x_256:
[----:B------:R-:W-:Y:S05]  /*1b2d0*/  BSYNC B1 ;  /* 0x0000000000017941 */ /* 0x000fea0003800000 */
.L_x_255:
[----:B0-----:R-:W2:Y:S01]  /*1b2e0*/  LDL.LU R5, [R1+0x200] ;  /* 0x0002000001057983 */ /* 0x001ea20000300800 */
[----:B-----5:R-:W-:Y:S01]  /*1b2f0*/  LOP3.LUT R4, R4, 0xff, RZ, 0xc0, !PT ;  /* 0x000000ff04047812 */ /* 0x020fe200078ec0ff */
[----:B------:R-:W-:Y:S01]  /*1b300*/  BSSY B1, `(.L_x_257) ;  /* 0x000000b000017945 */ /* 0x000fe20003800000 */
[----:B------:R-:W-:Y:S02]  /*1b310*/  ISETP.LT.OR P2, PT, R0, 0xda, !P0 ;  /* 0x000000da0000780c */ /* 0x000fe40004741670 */
[----:B------:R-:W-:-:S05]  /*1b320*/  F2FP.F16.E4M3.UNPACK_B R4, R4 ;  /* 0x00000004ff04723e */ /* 0x000fca00020006ff */
[----:B------:R-:W-:-:S05]  /*1b330*/  HADD2.F32 R4, -RZ, R4.H0_H0 ;  /* 0x20000004ff047230 */ /* 0x000fca0000004100 */
[----:B------:R-:W-:-:S04]  /*1b340*/  FMUL R4, R4, UR21 ;  /* 0x0000001504047c20 */ /* 0x000fc80008400000 */
[----:B--2---:R-:W-:-:S05]  /*1b350*/  FFMA R4, R5, UR20, R4 ;  /* 0x0000001405047c23 */ /* 0x004fca0008000004 */
[----:B------:R-:W-:Y:S02]  /*1b360*/  F2FP.SATFINITE.E4M3.F32.PACK_AB_MERGE_C R5, RZ, R4, RZ ;  /* 0x00000004ff05723e */ /* 0x000fe400048070ff */
[----:B------:R-:W-:-:S03]  /*1b370*/  PRMT R4, RZ, 0x7610, R4 ;  /* 0x00007610ff047816 */ /* 0x000fc60000000004 */
[----:B------:R0:W-:Y:S01]  /*1b380*/  @!P3 STG.E.U8 desc[UR14][R24.64+0xd8], R5 ;  /* 0x0000d8051800b986 */ /* 0x0001e2000c10110e */
[----:B------:R-:W-:Y:S05]  /*1b390*/  @P2 BRA `(.L_x_258) ;  /* 0x0000000000042947 */ /* 0x000fea0003800000 */
[----:B------:R2:W5:Y:S02]  /*1b3a0*/  LDG.E.U8 R4, desc[UR14][R32.64+0xd9] ;  /* 0x0000d90e20047981 */ /* 0x000564000c1e1100 */
.L_x_258:
[----:B------:R-:W-:Y:S05]  /*1b3b0*/  BSYNC B1 ;  /* 0x0000000000017941 */ /* 0x000fea0003800000 */
.L_x_257:
[----:B0-----:R-:W3:Y:S01]  /*1b3c0*/  LDL.LU R5, [R1+0x204] ;  /* 0x0002040001057983 */ /* 0x001ee20000300800 */
[----:B-----5:R-:W-:Y:S01]  /*1b3d0*/  LOP3.LUT R4, R4, 0xff, RZ, 0xc0, !PT ;  /* 0x000000ff04047812 */ /* 0x020fe200078ec0ff */
[----:B------:R-:W-:Y:S01]  /*1b3e0*/  BSSY B1, `(.L_x_259) ;  /* 0x000000b000017945 */ /* 0x000fe20003800000 */
[----:B------:R-:W-:Y:S02]  /*1b3f0*/  ISETP.LT.OR P3, PT, R0, 0xd9, !P1 ;  /* 0x000000d90000780c */ /* 0x000fe40004f61670 */
[----:B------:R-:W-:-:S05]  /*1b400*/  F2FP.F16.E4M3.UNPACK_B R4, R4 ;  /* 0x00000004ff04723e */ /* 0x000fca00020006ff */
[----:B------:R-:W-:-:S05]  /*1b410*/  HADD2.F32 R4, -RZ, R4.H0_H0 ;  /* 0x20000004ff047230 */ /* 0x000fca0000004100 */
[----:B------:R-:W-:-:S04]  /*1b420*/  FMUL R4, R4, UR21 ;  /* 0x0000001504047c20 */ /* 0x000fc80008400000 */
[----:B---3--:R-:W-:-:S05]  /*1b430*/  FFMA R4, R5, UR20, R4 ;  /* 0x0000001405047c23 */ /* 0x008fca0008000004 */
[----:B------:R-:W-:Y:S02]  /*1b440*/  F2FP.SATFINITE.E4M3.F32.PACK_AB_MERGE_C R5, RZ, R4, RZ ;  /* 0x00000004ff05723e */ /* 0x000fe400048070ff */
[----:B------:R-:W-:-:S03]  /*1b450*/  PRMT R4, RZ, 0x7610, R4 ;  /* 0x00007610ff047816 */ /* 0x000fc60000000004 */
[----:B------:R0:W-:Y:S01]  /*1b460*/  @!P2 STG.E.U8 desc[UR14][R24.64+0xd9], R5 ;  /* 0x0000d9051800a986 */ /* 0x0001e2000c10110e */
[----:B------:R-:W-:Y:S05]  /*1b470*/  @P3 BRA `(.L_x_260) ;  /* 0x0000000000043947 */ /* 0x000fea0003800000 */
[----:B------:R3:W5:Y:S02]  /*1b480*/  LDG.E.U8 R4, desc[UR14][R2.64+0xd8] ;  /* 0x0000d80e02047981 */ /* 0x000764000c1e1100 */
.L_x_260:
[----:B------:R-:W-:Y:S05]  /*1b490*/  BSYNC B1 ;  /* 0x0000000000017941 */ /* 0x000fea0003800000 */
.L_x_259:
        /* <DEDUP_REMOVED lines=13> */
.L_x_262:
[----:B------:R-:W-:Y:S05]  /*1b570*/  BSYNC B1 ;  /* 0x0000000000017941 */ /* 0x000fea0003800000 */
.L_x_261:
        /* <DEDUP_REMOVED lines=13> */
.L_x_264:
[----:B------:R-:W-:Y:S05]  /*1b650*/  BSYNC B1 ;  /* 0x0000000000017941 */ /* 0x000fea0003800000 */
.L_x_263:
        /* <DEDUP_REMOVED lines=13> */
.L_x_266:
[----:B------:R-:W-:Y:S05]  /*1b730*/  BSYNC B1 ;  /* 0x0000000000017941 */ /* 0x000fea0003800000 */
.L_x_265:
        /* <DEDUP_REMOVED lines=13> */
.L_x_268:
[----:B------:R-:W-:Y:S05]  /*1b810*/  BSYNC B1 ;  /* 0x0000000000017941 */ /* 0x000fea0003800000 */
.L_x_267:
        /* <DEDUP_REMOVED lines=13> */
.L_x_270:
[----:B------:R-:W-:Y:S05]  /*1b8f0*/  BSYNC B1 ;  /* 0x0000000000017941 */ /* 0x000fea0003800000 */
.L_x_269:
        /* <DEDUP_REMOVED lines=13> */
.L_x_272:
[----:B------:R-:W-:Y:S05]  /*1b9d0*/  BSYNC B1 ;  /* 0x0000000000017941 */ /* 0x000fea0003800000 */
.L_x_271:
        /* <DEDUP_REMOVED lines=13> */
.L_x_274:
[----:B------:R-:W-:Y:S05]  /*1bab0*/  BSYNC B1 ;  /* 0x0000000000017941 */ /* 0x000fea0003800000 */
.L_x_273:
        /* <DEDUP_REMOVED lines=13> */
.L_x_276:
[----:B------:R-:W-:Y:S05]  /*1bb90*/  BSYNC B1 ;  /* 0x0000000000017941 */ /* 0x000fea0003800000 */
.L_x_275:
        /* <DEDUP_REMOVED lines=13> */
.L_x_278:
[----:B------:R-:W-:Y:S05]  /*1bc70*/  BSYNC B1 ;  /* 0x0000000000017941 */ /* 0x000fea0003800000 */
.L_x_277:
        /* <DEDUP_REMOVED lines=13> */
.L_x_280:
[----:B------:R-:W-:Y:S05]  /*1bd50*/  BSYNC B1 ;  /* 0x0000000000017941 */ /* 0x000fea0003800000 */
.L_x_279:
        /* <DEDUP_REMOVED lines=13> */
.L_x_282:
[----:B------:R-:W-:Y:S05]  /*1be30*/  BSYNC B1 ;  /* 0x0000000000017941 */ /* 0x000fea0003800000 */
.L_x_281:
        /* <DEDUP_REMOVED lines=13> */
.L_x_284:
[----:B------:R-:W-:Y:S05]  /*1bf10*/  BSYNC B1 ;  /* 0x0000000000017941 */ /* 0x000fea0003800000 */
.L_x_283:
        /* <DEDUP_REMOVED lines=13> */
.L_x_286:
[----:B------:R-:W-:Y:S05]  /*1bff0*/  BSYNC B1 ;  /* 0x0000000000017941 */ /* 0x000fea0003800000 */
.L_x_285:
        /* <DEDUP_REMOVED lines=13> */
.L_x_288:
[----:B------:R-:W-:Y:S05]  /*1c0d0*/  BSYNC B1 ;  /* 0x0000000000017941 */ /* 0x000fea0003800000 */
.L_x_287:
        /* <DEDUP_REMOVED lines=13> */
.L_x_290:
[----:B------:R-:W-:Y:S05]  /*1c1b0*/  BSYNC B1 ;  /* 0x0000000000017941 */ /* 0x000fea0003800000 */
.L_x_289:
        /* <DEDUP_REMOVED lines=13> */
.L_x_292:
[----:B------:R-:W-:Y:S05]  /*1c290*/  BSYNC B1 ;  /* 0x0000000000017941 */ /* 0x000fea0003800000 */
.L_x_291:
        /* <DEDUP_REMOVED lines=13> */
.L_x_294:
[----:B------:R-:W-:Y:S05]  /*1c370*/  BSYNC B1 ;  /* 0x0000000000017941 */ /* 0x000fea0003800000 */
.L_x_293:
[----:B------:R-:W2:Y:S01]  /*1c380*/  LDL.LU R7, [R1+0x24c] ;  /* 0x00024c0001077983 */ /* 0x000ea20000300800 */
[----:B-----5:R-:W-:Y:S01]  /*1c390*/  LOP3.LUT R4, R4, 0xff, RZ, 0xc0, !PT ;  /* 0x000000ff04047812 */ /* 0x020fe200078ec0ff */
[----:B------:R-:W-:Y:S01]  /*1c3a0*/  BSSY B1, `(.L_x_295) ;  /* 0x0000013000017945 */ /* 0x000fe20003800000 */
[----:B0-----:R-:W-:Y:S02]  /*1c3b0*/  IADD3 R5, P0, R35, 0x80, RZ ;  /* 0x0000008023057810 */ /* 0x001fe40007f1e0ff */
[----:B------:R-:W-:-:S03]  /*1c3c0*/  F2FP.F16.E4M3.UNPACK_B R4, R4 ;  /* 0x00000004ff04723e */ /* 0x000fc600020006ff */
[----:B--234-:R-:W-:Y:S01]  /*1c3d0*/  IMAD.X R2, RZ, RZ, R37, P0 ;  /* 0x000000ffff027224 */ /* 0x01cfe200000e0625 */
[----:B------:R-:W-:Y:S01]  /*1c3e0*/  ISETP.GE.AND P0, PT, R34, 0x81, PT ;  /* 0x000000812200780c */ /* 0x000fe20003f06270 */
[----:B------:R-:W-:Y:S02]  /*1c3f0*/  HADD2.F32 R4, -RZ, R4.H0_H0 ;  /* 0x20000004ff047230 */ /* 0x000fe40000004100 */
[----:B------:R-:W-:Y:S01]  /*1c400*/  IMAD R6, R2, UR6, RZ ;  /* 0x0000000602067c24 */ /* 0x000fe2000f8e02ff */
[----:B------:R-:W-:Y:S01]  /*1c410*/  ISETP.LT.OR P3, PT, R0, 0x1, !P0 ;  /* 0x000000010000780c */ /* 0x000fe20004761670 */
[----:B------:R-:W-:-:S04]  /*1c420*/  IMAD.WIDE.U32 R2, R5, UR6, R38 ;  /* 0x0000000605027c25 */ /* 0x000fc8000f8e0026 */
[----:B------:R-:W-:Y:S01]  /*1c430*/  FMUL R4, R4, UR21 ;  /* 0x0000001504047c20 */ /* 0x000fe20008400000 */
[----:B------:R-:W-:Y:S01]  /*1c440*/  IMAD R5, R5, UR7, R6 ;  /* 0x0000000705057c24 */ /* 0x000fe2000f8e0206 */
[----:B------:R-:W-:-:S04]  /*1c450*/  IADD3 R2, P2, R2, UR8, RZ ;  /* 0x0000000802027c10 */ /* 0x000fc8000ff5e0ff */
[----:B------:R-:W-:Y:S01]  /*1c460*/  IADD3.X R3, R3, UR9, R5, P2, !PT ;  /* 0x0000000903037c10 */ /* 0x000fe200097fe405 */
[----:B------:R-:W-:-:S05]  /*1c470*/  FFMA R4, R7, UR20, R4 ;  /* 0x0000001407047c23 */ /* 0x000fca0008000004 */
[----:B------:R-:W-:Y:S02]  /*1c480*/  F2FP.SATFINITE.E4M3.F32.PACK_AB_MERGE_C R7, RZ, R4, RZ ;  /* 0x00000004ff07723e */ /* 0x000fe400048070ff */
[----:B------:R-:W-:-:S03]  /*1c490*/  PRMT R4, RZ, 0x7610, R4 ;  /* 0x00007610ff047816 */ /* 0x000fc60000000004 */
[----:B------:R0:W-:Y:S01]  /*1c4a0*/  @!P1 STG.E.U8 desc[UR14][R26.64+0xf9], R7 ;  /* 0x0000f9071a009986 */ /* 0x0001e2000c10110e */
[----:B------:R-:W-:Y:S05]  /*1c4b0*/  @P3 BRA `(.L_x_296) ;  /* 0x0000000000043947 */ /* 0x000fea0003800000 */
[----:B------:R2:W5:Y:S02]  /*1c4c0*/  LDG.E.U8 R4, desc[UR14][R2.64] ;  /* 0x0000000e02047981 */ /* 0x000564000c1e1100 */
.L_x_296:
[----:B------:R-:W-:Y:S05]  /*1c4d0*/  BSYNC B1 ;  /* 0x0000000000017941 */ /* 0x000fea0003800000 */
.L_x_295:
[----:B------:R-:W3:Y:S01]  /*1c4e0*/  LDL.LU R5, [R1+0x250] ;  /* 0x0002500001057983 */ /* 0x000ee20000300800 */
        /* <DEDUP_REMOVED lines=12> */
.L_x_298:
[----:B------:R-:W-:Y:S05]  /*1c5b0*/  BSYNC B1 ;  /* 0x0000000000017941 */ /* 0x000fea0003800000 */
.L_x_297:
[----:B---3--:R-:W3:Y:S01]  /*1c5c0*/  LDL.LU R5, [R1+0x254] ;  /* 0x0002540001057983 */ /* 0x008ee20000300800 */
[----:B-----5:R-:W-:Y:S01]  /*1c5d0*/  LOP3.LUT R4, R4, 0xff, RZ, 0xc0, !PT ;  /* 0x000000ff04047812 */ /* 0x020fe200078ec0ff */
[----:B------:R-:W-:Y:S01]  /*1c5e0*/  BSSY B1, `(.L_x_299) ;  /* 0x0000013000017945 */ /* 0x000fe20003800000 */
[----:B------:R-:W-:Y:S02]  /*1c5f0*/  IADD3 R35, P1, R35, 0x88, RZ ;  /* 0x0000008823237810 */ /* 0x000fe40007f3e0ff */
[----:B------:R-:W-:Y:S02]  /*1c600*/  F2FP.F16.E4M3.UNPACK_B R4, R4 ;  /* 0x00000004ff04723e */ /* 0x000fe400020006ff */
[----:B------:R-:W-:Y:S01]  /*1c610*/  PRMT R6, RZ, 0x7610, R6 ;  /* 0x00007610ff067816 */ /* 0x000fe20000000006 */
[----:B------:R-:W-:Y:S01]  /*1c620*/  IMAD.X R36, RZ, RZ, R37, P1 ;  /* 0x000000ffff247224 */ /* 0x000fe200008e0625 */
[----:B------:R-:W-:Y:S01]  /*1c630*/  ISETP.GE.AND P1, PT, R34, 0x89, PT ;  /* 0x000000892200780c */ /* 0x000fe20003f26270 */
[----:B------:R-:W-:-:S02]  /*1c640*/  HADD2.F32 R4, -RZ, R4.H0_H0 ;  /* 0x20000004ff047230 */ /* 0x000fc40000004100 */
[----:B------:R-:W-:Y:S01]  /*1c650*/  IMAD R36, R36, UR6, RZ ;  /* 0x0000000624247c24 */ /* 0x000fe2000f8e02ff */
[----:B------:R-:W-:Y:S01]  /*1c660*/  ISETP.LT.OR P5, PT, R0, 0x1, !P1 ;  /* 0x000000010000780c */ /* 0x000fe20004fa1670 */
[----:B------:R-:W-:-:S04]  /*1c670*/  IMAD.WIDE.U32 R38, R35, UR6, R38 ;  /* 0x0000000623267c25 */ /* 0x000fc8000f8e0026 */
[----:B------:R-:W-:Y:S01]  /*1c680*/  FMUL R4, R4, UR21 ;  /* 0x0000001504047c20 */ /* 0x000fe20008400000 */
[----:B------:R-:W-:-:S03]  /*1c690*/  IMAD R35, R35, UR7, R36 ;  /* 0x0000000723237c24 */ /* 0x000fc6000f8e0224 */
[----:B---3--:R-:W-:Y:S01]  /*1c6a0*/  FFMA R5, R5, UR20, R4 ;  /* 0x0000001405057c23 */ /* 0x008fe20008000004 */
[----:B------:R-:W-:-:S04]  /*1c6b0*/  IADD3 R4, P3, R38, UR8, RZ ;  /* 0x0000000826047c10 */ /* 0x000fc8000ff7e0ff */
[----:B0-----:R-:W-:Y:S02]  /*1c6c0*/  F2FP.SATFINITE.E4M3.F32.PACK_AB_MERGE_C R7, RZ, R5, RZ ;  /* 0x00000005ff07723e */ /* 0x001fe400048070ff */
[----:B------:R-:W-:-:S03]  /*1c6d0*/  IADD3.X R5, R39, UR9, R35, P3, !PT ;  /* 0x0000000927057c10 */ /* 0x000fc60009ffe423 */
[----:B------:R0:W-:Y:S01]  /*1c6e0*/  @!P2 STG.E.U8 desc[UR14][R30.64+0x1], R7 ;  /* 0x000001071e00a986 */ /* 0x0001e2000c10110e */
[----:B------:R-:W-:Y:S05]  /*1c6f0*/  @P5 BRA `(.L_x_300) ;  /* 0x0000000000045947 */ /* 0x000fea0003800000 */
[----:B------:R3:W5:Y:S02]  /*1c700*/  LDG.E.U8 R6, desc[UR14][R4.64] ;  /* 0x0000000e04067981 */ /* 0x000764000c1e1100 */
.L_x_300:
[----:B------:R-:W-:Y:S05]  /*1c710*/  BSYNC B1 ;  /* 0x0000000000017941 */ /* 0x000fea0003800000 */
.L_x_299:
        /* <DEDUP_REMOVED lines=13> */
.L_x_302:
[----:B------:R-:W-:Y:S05]  /*1c7f0*/  BSYNC B1 ;  /* 0x0000000000017941 */ /* 0x000fea0003800000 */
.L_x_301:
        /* <DEDUP_REMOVED lines=13> */
.L_x_304:
[----:B------:R-:W-:Y:S05]  /*1c8d0*/  BSYNC B1 ;  /* 0x0000000000017941 */ /* 0x000fea0003800000 */
.L_x_303:
        /* <DEDUP_REMOVED lines=13> */
.L_x_306:
[----:B------:R-:W-:Y:S05]  /*1c9b0*/  BSYNC B1 ;  /* 0x0000000000017941 */ /* 0x000fea0003800000 */
.L_x_305:
        /* <DEDUP_REMOVED lines=13> */
.L_x_308:
[----:B------:R-:W-:Y:S05]  /*1ca90*/  BSYNC B1 ;  /* 0x0000000000017941 */ /* 0x000fea0003800000 */
.L_x_307:
        /* <DEDUP_REMOVED lines=13> */
.L_x_310:
[----:B------:R-:W-:Y:S05]  /*1cb70*/  BSYNC B1 ;  /* 0x0000000000017941 */ /* 0x000fea0003800000 */
.L_x_309:
        /* <DEDUP_REMOVED lines=13> */
.L_x_312:
[----:B------:R-:W-:Y:S05]  /*1cc50*/  BSYNC B1 ;  /* 0x0000000000017941 */ /* 0x000fea0003800000 */
.L_x_311:
        /* <DEDUP_REMOVED lines=13> */
.L_x_314:
[----:B------:R-:W-:Y:S05]  /*1cd30*/  BSYNC B1 ;  /* 0x0000000000017941 */ /* 0x000fea0003800000 */
.L_x_313:
        /* <DEDUP_REMOVED lines=13> */
.L_x_316:
[----:B------:R-:W-:Y:S05]  /*1ce10*/  BSYNC B1 ;  /* 0x0000000000017941 */ /* 0x000fea0003800000 */
.L_x_315:
        /* <DEDUP_REMOVED lines=13> */
.L_x_318:
[----:B------:R-:W-:Y:S05]  /*1cef0*/  BSYNC B1 ;  /* 0x0000000000017941 */ /* 0x000fea0003800000 */
.L_x_317:
        /* <DEDUP_REMOVED lines=13> */
.L_x_320:
[----:B------:R-:W-:Y:S05]  /*1cfd0*/  BSYNC B1 ;  /* 0x0000000000017941 */ /* 0x000fea0003800000 */
.L_x_319:
        /* <DEDUP_REMOVED lines=13> */
.L_x_322:
[----:B------:R-:W-:Y:S05]  /*1d0b0*/  BSYNC B1 ;  /* 0x0000000000017941 */ /* 0x000fea0003800000 */
.L_x_321:
        /* <DEDUP_REMOVED lines=13> */
.L_x_324:
[----:B------:R-:W-:Y:S05]  /*1d190*/  BSYNC B1 ;  /* 0x0000000000017941 */ /* 0x000fea0003800000 */
.L_x_323:
        /* <DEDUP_REMOVED lines=13> */
.L_x_326:
[----:B------:R-:W-:Y:S05]  /*1d270*/  BSYNC B1 ;  /* 0x0000000000017941 */ /* 0x000fea0003800000 */
.L_x_325:
        /* <DEDUP_REMOVED lines=13> */
.L_x_328:
[----:B------:R-:W-:Y:S05]  /*1d350*/  BSYNC B1 ;  /* 0x0000000000017941 */ /* 0x000fea0003800000 */
.L_x_327:
        /* <DEDUP_REMOVED lines=13> */
.L_x_330:
[----:B------:R-:W-:Y:S05]  /*1d430*/  BSYNC B1 ;  /* 0x0000000000017941 */ /* 0x000fea0003800000 */
.L_x_329:
        /* <DEDUP_REMOVED lines=13> */
.L_x_332:
[----:B------:R-:W-:Y:S05]  /*1d510*/  BSYNC B1 ;  /* 0x0000000000017941 */ /* 0x000fea0003800000 */
.L_x_331:
        /* <DEDUP_REMOVED lines=13> */
.L_x_334:
[----:B------:R-:W-:Y:S05]  /*1d5f0*/  BSYNC B1 ;  /* 0x0000000000017941 */ /* 0x000fea0003800000 */
.L_x_333:
        /* <DEDUP_REMOVED lines=13> */
.L_x_336:
[----:B------:R-:W-:Y:S05]  /*1d6d0*/  BSYNC B1 ;  /* 0x0000000000017941 */ /* 0x000fea0003800000 */
.L_x_335:
        /* <DEDUP_REMOVED lines=13> */
.L_x_338:
[----:B------:R-:W-:Y:S05]  /*1d7b0*/  BSYNC B1 ;  /* 0x0000000000017941 */ /* 0x000fea0003800000 */
.L_x_337:
        /* <DEDUP_REMOVED lines=13> */
.L_x_340:
[----:B------:R-:W-:Y:S05]  /*1d890*/  BSYNC B1 ;  /* 0x0000000000017941 */ /* 0x000fea0003800000 */
.L_x_339:
        /* <DEDUP_REMOVED lines=13> */
.L_x_342:
[----:B------:R-:W-:Y:S05]  /*1d970*/  BSYNC B1 ;  /* 0x0000000000017941 */ /* 0x000fea0003800000 */
.L_x_341:
        /* <DEDUP_REMOVED lines=13> */
.L_x_344:
[----:B------:R-:W-:Y:S05]  /*1da50*/  BSYNC B1 ;  /* 0x0000000000017941 */ /* 0x000fea0003800000 */
.L_x_343:
        /* <DEDUP_REMOVED lines=13> */
.L_x_346:
[----:B------:R-:W-:Y:S05]  /*1db30*/  BSYNC B1 ;  /* 0x0000000000017941 */ /* 0x000fea0003800000 */
.L_x_345:
        /* <DEDUP_REMOVED lines=13> */
.L_x_348:
[----:B------:R-:W-:Y:S05]  /*1dc10*/  BSYNC B1 ;  /* 0x0000000000017941 */ /* 0x000fea0003800000 */
.L_x_347:
        /* <DEDUP_REMOVED lines=13> */
.L_x_350:
[----:B------:R-:W-:Y:S05]  /*1dcf0*/  BSYNC B1 ;  /* 0x0000000000017941 */ /* 0x000fea0003800000 */
.L_x_349:
        /* <DEDUP_REMOVED lines=13> */
.L_x_352:
[----:B------:R-:W-:Y:S05]  /*1ddd0*/  BSYNC B1 ;  /* 0x0000000000017941 */ /* 0x000fea0003800000 */
.L_x_351:
        /* <DEDUP_REMOVED lines=13> */
.L_x_354:
[----:B------:R-:W-:Y:S05]  /*1deb0*/  BSYNC B1 ;  /* 0x0000000000017941 */ /* 0x000fea0003800000 */
.L_x_353:
        /* <DEDUP_REMOVED lines=13> */
.L_x_356:
[----:B------:R-:W-:Y:S05]  /*1df90*/  BSYNC B1 ;  /* 0x0000000000017941 */ /* 0x000fea0003800000 */
.L_x_355:
        /* <DEDUP_REMOVED lines=13> */
.L_x_358:
[----:B------:R-:W-:Y:S05]  /*1e070*/  BSYNC B1 ;  /* 0x0000000000017941 */ /* 0x000fea0003800000 */
.L_x_357:
        /* <DEDUP_REMOVED lines=13> */
.L_x_360:
[----:B------:R-:W-:Y:S05]  /*1e150*/  BSYNC B1 ;  /* 0x0000000000017941 */ /* 0x000fea0003800000 */
.L_x_359:
        /* <DEDUP_REMOVED lines=13> */
.L_x_362:
[----:B------:R-:W-:Y:S05]  /*1e230*/  BSYNC B1 ;  /* 0x0000000000017941 */ /* 0x000fea0003800000 */
.L_x_361:
        /* <DEDUP_REMOVED lines=13> */
.L_x_364:
[----:B------:R-:W-:Y:S05]  /*1e310*/  BSYNC B1 ;  /* 0x0000000000017941 */ /* 0x000fea0003800000 */
.L_x_363:
        /* <DEDUP_REMOVED lines=13> */
.L_x_366:
[----:B------:R-:W-:Y:S05]  /*1e3f0*/  BSYNC B1 ;  /* 0x0000000000017941 */ /* 0x000fea0003800000 */
.L_x_365:
        /* <DEDUP_REMOVED lines=13> */
.L_x_368:
[----:B------:R-:W-:Y:S05]  /*1e4d0*/  BSYNC B1 ;  /* 0x0000000000017941 */ /* 0x000fea0003800000 */
.L_x_367:
        /* <DEDUP_REMOVED lines=13> */
.L_x_370:
[----:B------:R-:W-:Y:S05]  /*1e5b0*/  BSYNC B1 ;  /* 0x0000000000017941 */ /* 0x000fea0003800000 */
.L_x_369:
        /* <DEDUP_REMOVED lines=13> */
.L_x_372:
[----:B------:R-:W-:Y:S05]  /*1e690*/  BSYNC B1 ;  /* 0x0000000000017941 */ /* 0x000fea0003800000 */
.L_x_371:
        /* <DEDUP_REMOVED lines=13> */
.L_x_374:
[----:B------:R-:W-:Y:S05]  /*1e770*/  BSYNC B1 ;  /* 0x0000000000017941 */ /* 0x000fea0003800000 */
.L_x_373:
        /* <DEDUP_REMOVED lines=13> */
.L_x_376:
[----:B------:R-:W-:Y:S05]  /*1e850*/  BSYNC B1 ;  /* 0x0000000000017941 */ /* 0x000fea0003800000 */
.L_x_375:
        /* <DEDUP_REMOVED lines=13> */
.L_x_378:
[----:B------:R-:W-:Y:S05]  /*1e930*/  BSYNC B1 ;  /* 0x0000000000017941 */ /* 0x000fea0003800000 */
.L_x_377:
        /* <DEDUP_REMOVED lines=13> */
.L_x_380:
[----:B------:R-:W-:Y:S05]  /*1ea10*/  BSYNC B1 ;  /* 0x0000000000017941 */ /* 0x000fea0003800000 */
.L_x_379:
        /* <DEDUP_REMOVED lines=13> */
.L_x_382:
[----:B------:R-:W-:Y:S05]  /*1eaf0*/  BSYNC B1 ;  /* 0x0000000000017941 */ /* 0x000fea0003800000 */
.L_x_381:
        /* <DEDUP_REMOVED lines=13> */
.L_x_384:
[----:B------:R-:W-:Y:S05]  /*1ebd0*/  BSYNC B1 ;  /* 0x0000000000017941 */ /* 0x000fea0003800000 */
.L_x_383:
        /* <DEDUP_REMOVED lines=13> */
.L_x_386:
[----:B------:R-:W-:Y:S05]  /*1ecb0*/  BSYNC B1 ;  /* 0x0000000000017941 */ /* 0x000fea0003800000 */
.L_x_385:
        /* <DEDUP_REMOVED lines=13> */
.L_x_388:
[----:B------:R-:W-:Y:S05]  /*1ed90*/  BSYNC B1 ;  /* 0x0000000000017941 */ /* 0x000fea0003800000 */
.L_x_387:
        /* <DEDUP_REMOVED lines=13> */
.L_x_390:
[----:B------:R-:W-:Y:S05]  /*1ee70*/  BSYNC B1 ;  /* 0x0000000000017941 */ /* 0x000fea0003800000 */
.L_x_389:
        /* <DEDUP_REMOVED lines=13> */
.L_x_392:
[----:B------:R-:W-:Y:S05]  /*1ef50*/  BSYNC B1 ;  /* 0x0000000000017941 */ /* 0x000fea0003800000 */
.L_x_391:
        /* <DEDUP_REMOVED lines=13> */
.L_x_394:
[----:B------:R-:W-:Y:S05]  /*1f030*/  BSYNC B1 ;  /* 0x0000000000017941 */ /* 0x000fea0003800000 */
.L_x_393:
        /* <DEDUP_REMOVED lines=13> */
.L_x_396:
[----:B------:R-:W-:Y:S05]  /*1f110*/  BSYNC B1 ;  /* 0x0000000000017941 */ /* 0x000fea0003800000 */
.L_x_395:
        /* <DEDUP_REMOVED lines=13> */
.L_x_398:
[----:B------:R-:W-:Y:S05]  /*1f1f0*/  BSYNC B1 ;  /* 0x0000000000017941 */ /* 0x000fea0003800000 */
.L_x_397:
        /* <DEDUP_REMOVED lines=13> */
.L_x_400:
[----:B------:R-:W-:Y:S05]  /*1f2d0*/  BSYNC B1 ;  /* 0x0000000000017941 */ /* 0x000fea0003800000 */
.L_x_399:
        /* <DEDUP_REMOVED lines=13> */
.L_x_402:
[----:B------:R-:W-:Y:S05]  /*1f3b0*/  BSYNC B1 ;  /* 0x0000000000017941 */ /* 0x000fea0003800000 */
.L_x_401:
        /* <DEDUP_REMOVED lines=13> */
.L_x_404:
[----:B------:R-:W-:Y:S05]  /*1f490*/  BSYNC B1 ;  /* 0x0000000000017941 */ /* 0x000fea0003800000 */
.L_x_403:
        /* <DEDUP_REMOVED lines=13> */
.L_x_406:
[----:B------:R-:W-:Y:S05]  /*1f570*/  BSYNC B1 ;  /* 0x0000000000017941 */ /* 0x000fea0003800000 */
.L_x_405:
        /* <DEDUP_REMOVED lines=13> */
.L_x_408:
[----:B------:R-:W-:Y:S05]  /*1f650*/  BSYNC B1 ;  /* 0x0000000000017941 */ /* 0x000fea0003800000 */
.L_x_407:
        /* <DEDUP_REMOVED lines=13> */
.L_x_410:
[----:B------:R-:W-:Y:S05]  /*1f730*/  BSYNC B1 ;  /* 0x0000000000017941 */ /* 0x000fea0003800000 */
.L_x_409:
        /* <DEDUP_REMOVED lines=13> */
.L_x_412:
[----:B------:R-:W-:Y:S05]  /*1f810*/  BSYNC B1 ;  /* 0x0000000000017941 */ /* 0x000fea0003800000 */
.L_x_411:
        /* <DEDUP_REMOVED lines=13> */
.L_x_414:
[----:B------:R-:W-:Y:S05]  /*1f8f0*/  BSYNC B1 ;  /* 0x0000000000017941 */ /* 0x000fea0003800000 */
.L_x_413:
        /* <DEDUP_REMOVED lines=13> */
.L_x_416:
[----:B------:R-:W-:Y:S05]  /*1f9d0*/  BSYNC B1 ;  /* 0x0000000000017941 */ /* 0x000fea0003800000 */
.L_x_415:
        /* <DEDUP_REMOVED lines=13> */
.L_x_418:
[----:B------:R-:W-:Y:S05]  /*1fab0*/  BSYNC B1 ;  /* 0x0000000000017941 */ /* 0x000fea0003800000 */
.L_x_417:
        /* <DEDUP_REMOVED lines=13> */
.L_x_420:
[----:B------:R-:W-:Y:S05]  /*1fb90*/  BSYNC B1 ;  /* 0x0000000000017941 */ /* 0x000fea0003800000 */
.L_x_419:
        /* <DEDUP_REMOVED lines=13> */
.L_x_422:
[----:B------:R-:W-:Y:S05]  /*1fc70*/  BSYNC B1 ;  /* 0x0000000000017941 */ /* 0x000fea0003800000 */
.L_x_421:
        /* <DEDUP_REMOVED lines=13> */
.L_x_424:
[----:B------:R-:W-:Y:S05]  /*1fd50*/  BSYNC B1 ;  /* 0x0000000000017941 */ /* 0x000fea0003800000 */
.L_x_423:
        /* <DEDUP_REMOVED lines=13> */
.L_x_426:
[----:B------:R-:W-:Y:S05]  /*1fe30*/  BSYNC B1 ;  /* 0x0000000000017941 */ /* 0x000fea0003800000 */
.L_x_425:
        /* <DEDUP_REMOVED lines=13> */
.L_x_428:
[----:B------:R-:W-:Y:S05]  /*1ff10*/  BSYNC B1 ;  /* 0x0000000000017941 */ /* 0x000fea0003800000 */
.L_x_427:
        /* <DEDUP_REMOVED lines=13> */
.L_x_430:
[----:B------:R-:W-:Y:S05]  /*1fff0*/  BSYNC B1 ;  /* 0x0000000000017941 */ /* 0x000fea0003800000 */
.L_x_429:
        /* <DEDUP_REMOVED lines=13> */
.L_x_432:
[----:B------:R-:W-:Y:S05]  /*200d0*/  BSYNC B1 ;  /* 0x0000000000017941 */ /* 0x000fea0003800000 */
.L_x_431:
        /* <DEDUP_REMOVED lines=13> */
.L_x_434:
[----:B------:R-:W-:Y:S05]  /*201b0*/  BSYNC B1 ;  /* 0x0000000000017941 */ /* 0x000fea0003800000 */
.L_x_433:
        /* <DEDUP_REMOVED lines=13> */
.L_x_436:
[----:B------:R-:W-:Y:S05]  /*20290*/  BSYNC B1 ;  /* 0x0000000000017941 */ /* 0x000fea0003800000 */
.L_x_435:
        /* <DEDUP_REMOVED lines=13> */
.L_x_438:
[----:B------:R-:W-:Y:S05]  /*20370*/  BSYNC B1 ;  /* 0x0000000000017941 */ /* 0x000fea0003800000 */
.L_x_437:
        /* <DEDUP_REMOVED lines=13> */
.L_x_440:
[----:B------:R-:W-:Y:S05]  /*20450*/  BSYNC B1 ;  /* 0x0000000000017941 */ /* 0x000fea0003800000 */
.L_x_439:
        /* <DEDUP_REMOVED lines=13> */
.L_x_442:
[----:B------:R-:W-:Y:S05]  /*20530*/  BSYNC B1 ;  /* 0x0000000000017941 */ /* 0x000fea0003800000 */
.L_x_441:
        /* <DEDUP_REMOVED lines=13> */
.L_x_444:
[----:B------:R-:W-:Y:S05]  /*20610*/  BSYNC B1 ;  /* 0x0000000000017941 */ /* 0x000fea0003800000 */
.L_x_443:
        /* <DEDUP_REMOVED lines=13> */
.L_x_446:
[----:B------:R-:W-:Y:S05]  /*206f0*/  BSYNC B1 ;  /* 0x0000000000017941 */ /* 0x000fea0003800000 */
.L_x_445:
        /* <DEDUP_REMOVED lines=13> */
.L_x_448:
[----:B------:R-:W-:Y:S05]  /*207d0*/  BSYNC B1 ;  /* 0x0000000000017941 */ /* 0x000fea0003800000 */
.L_x_447:
        /* <DEDUP_REMOVED lines=13> */
.L_x_450:
[----:B------:R-:W-:Y:S05]  /*208b0*/  BSYNC B1 ;  /* 0x0000000000017941 */ /* 0x000fea0003800000 */
.L_x_449:
        /* <DEDUP_REMOVED lines=13> */
.L_x_452:
[----:B------:R-:W-:Y:S05]  /*20990*/  BSYNC B1 ;  /* 0x0000000000017941 */ /* 0x000fea0003800000 */
.L_x_451:
        /* <DEDUP_REMOVED lines=13> */
.L_x_454:
[----:B------:R-:W-:Y:S05]  /*20a70*/  BSYNC B1 ;  /* 0x0000000000017941 */ /* 0x000fea0003800000 */
.L_x_453:
        /* <DEDUP_REMOVED lines=13> */
.L_x_456:
[----:B------:R-:W-:Y:S05]  /*20b50*/  BSYNC B1 ;  /* 0x0000000000017941 */ /* 0x000fea0003800000 */
.L_x_455:
        /* <DEDUP_REMOVED lines=13> */
.L_x_458:
[----:B------:R-:W-:Y:S05]  /*20c30*/  BSYNC B1 ;  /* 0x0000000000017941 */ /* 0x000fea0003800000 */
.L_x_457:
        /* <DEDUP_REMOVED lines=13> */
.L_x_460:
[----:B------:R-:W-:Y:S05]  /*20d10*/  BSYNC B1 ;  /* 0x0000000000017941 */ /* 0x000fea0003800000 */
.L_x_459:
        /* <DEDUP_REMOVED lines=13> */
.L_x_462:
[----:B------:R-:W-:Y:S05]  /*20df0*/  BSYNC B1 ;  /* 0x0000000000017941 */ /* 0x000fea0003800000 */
.L_x_461:
        /* <DEDUP_REMOVED lines=13> */
.L_x_464:
[----:B------:R-:W-:Y:S05]  /*20ed0*/  BSYNC B1 ;  /* 0x0000000000017941 */ /* 0x000fea0003800000 */
.L_x_463:
        /* <DEDUP_REMOVED lines=13> */
.L_x_466:
[----:B------:R-:W-:Y:S05]  /*20fb0*/  BSYNC B1 ;  /* 0x0000000000017941 */ /* 0x000fea0003800000 */
.L_x_465:
        /* <DEDUP_REMOVED lines=13> */
.L_x_468:
[----:B------:R-:W-:Y:S05]  /*21090*/  BSYNC B1 ;  /* 0x0000000000017941 */ /* 0x000fea0003800000 */
.L_x_467:
        /* <DEDUP_REMOVED lines=13> */
.L_x_470:
[----:B------:R-:W-:Y:S05]  /*21170*/  BSYNC B1 ;  /* 0x0000000000017941 */ /* 0x000fea0003800000 */
.L_x_469:
        /* <DEDUP_REMOVED lines=13> */
.L_x_472:
[----:B------:R-:W-:Y:S05]  /*21250*/  BSYNC B1 ;  /* 0x0000000000017941 */ /* 0x000fea0003800000 */
.L_x_471:
        /* <DEDUP_REMOVED lines=13> */
.L_x_474:
[----:B------:R-:W-:Y:S05]  /*21330*/  BSYNC B1 ;  /* 0x0000000000017941 */ /* 0x000fea0003800000 */
.L_x_473:
        /* <DEDUP_REMOVED lines=13> */
.L_x_476:
[----:B------:R-:W-:Y:S05]  /*21410*/  BSYNC B1 ;  /* 0x0000000000017941 */ /* 0x000fea0003800000 */
.L_x_475:
        /* <DEDUP_REMOVED lines=13> */
.L_x_478:
[----:B------:R-:W-:Y:S05]  /*214f0*/  BSYNC B1 ;  /* 0x0000000000017941 */ /* 0x000fea0003800000 */
.L_x_477:
        /* <DEDUP_REMOVED lines=13> */
.L_x_480:
[----:B------:R-:W-:Y:S05]  /*215d0*/  BSYNC B1 ;  /* 0x0000000000017941 */ /* 0x000fea0003800000 */
.L_x_479:
        /* <DEDUP_REMOVED lines=13> */
.L_x_482:
[----:B------:R-:W-:Y:S05]  /*216b0*/  BSYNC B1 ;  /* 0x0000000000017941 */ /* 0x000fea0003800000 */
.L_x_481:
        /* <DEDUP_REMOVED lines=13> */
.L_x_484:
[----:B------:R-:W-:Y:S05]  /*21790*/  BSYNC B1 ;  /* 0x0000000000017941 */ /* 0x000fea0003800000 */
.L_x_483:
        /* <DEDUP_REMOVED lines=13> */
.L_x_486:
[----:B------:R-:W-:Y:S05]  /*21870*/  BSYNC B1 ;  /* 0x0000000000017941 */ /* 0x000fea0003800000 */
.L_x_485:
        /* <DEDUP_REMOVED lines=13> */
.L_x_488:
[----:B------:R-:W-:Y:S05]  /*21950*/  BSYNC B1 ;  /* 0x0000000000017941 */ /* 0x000fea0003800000 */
.L_x_487:
        /* <DEDUP_REMOVED lines=13> */
.L_x_490:
[----:B------:R-:W-:Y:S05]  /*21a30*/  BSYNC B1 ;  /* 0x0000000000017941 */ /* 0x000fea0003800000 */
.L_x_489:
        /* <DEDUP_REMOVED lines=13> */
.L_x_492:
[----:B------:R-:W-:Y:S05]  /*21b10*/  BSYNC B1 ;  /* 0x0000000000017941 */ /* 0x000fea0003800000 */
.L_x_491:
        /* <DEDUP_REMOVED lines=13> */
.L_x_494:
[----:B------:R-:W-:Y:S05]  /*21bf0*/  BSYNC B1 ;  /* 0x0000000000017941 */ /* 0x000fea0003800000 */
.L_x_493:
        /* <DEDUP_REMOVED lines=13> */
.L_x_496:
[----:B------:R-:W-:Y:S05]  /*21cd0*/  BSYNC B1 ;  /* 0x0000000000017941 */ /* 0x000fea0003800000 */
.L_x_495:
        /* <DEDUP_REMOVED lines=13> */
.L_x_498:
[----:B------:R-:W-:Y:S05]  /*21db0*/  BSYNC B1 ;  /* 0x0000000000017941 */ /* 0x000fea0003800000 */
.L_x_497:
        /* <DEDUP_REMOVED lines=13> */
.L_x_500:
[----:B------:R-:W-:Y:S05]  /*21e90*/  BSYNC B1 ;  /* 0x0000000000017941 */ /* 0x000fea0003800000 */
.L_x_499:
        /* <DEDUP_REMOVED lines=13> */
.L_x_502:
[----:B------:R-:W-:Y:S05]  /*21f70*/  BSYNC B1 ;  /* 0x0000000000017941 */ /* 0x000fea0003800000 */
.L_x_501:
        /* <DEDUP_REMOVED lines=13> */
.L_x_504:
[----:B------:R-:W-:Y:S05]  /*22050*/  BSYNC B1 ;  /* 0x0000000000017941 */ /* 0x000fea0003800000 */
.L_x_503:
        /* <DEDUP_REMOVED lines=13> */
.L_x_506:
[----:B------:R-:W-:Y:S05]  /*22130*/  BSYNC B1 ;  /* 0x0000000000017941 */ /* 0x000fea0003800000 */
.L_x_505:
        /* <DEDUP_REMOVED lines=13> */
.L_x_508:
[----:B------:R-:W-:Y:S05]  /*22210*/  BSYNC B1 ;  /* 0x0000000000017941 */ /* 0x000fea0003800000 */
.L_x_507:
        /* <DEDUP_REMOVED lines=13> */
.L_x_510:
[----:B------:R-:W-:Y:S05]  /*222f0*/  BSYNC B1 ;  /* 0x0000000000017941 */ /* 0x000fea0003800000 */
.L_x_509:
        /* <DEDUP_REMOVED lines=13> */
.L_x_512:
[----:B------:R-:W-:Y:S05]  /*223d0*/  BSYNC B1 ;  /* 0x0000000000017941 */ /* 0x000fea0003800000 */
.L_x_511:
        /* <DEDUP_REMOVED lines=13> */
.L_x_514:
[----:B------:R-:W-:Y:S05]  /*224b0*/  BSYNC B1 ;  /* 0x0000000000017941 */ /* 0x000fea0003800000 */
.L_x_513:
        /* <DEDUP_REMOVED lines=13> */
.L_x_516:
[----:B------:R-:W-:Y:S05]  /*22590*/  BSYNC B1 ;  /* 0x0000000000017941 */ /* 0x000fea0003800000 */
.L_x_515:
        /* <DEDUP_REMOVED lines=13> */
.L_x_518:
[----:B------:R-:W-:Y:S05]  /*22670*/  BSYNC B1 ;  /* 0x0000000000017941 */ /* 0x000fea0003800000 */
.L_x_517:
        /* <DEDUP_REMOVED lines=13> */
.L_x_520:
[----:B------:R-:W-:Y:S05]  /*22750*/  BSYNC B1 ;  /* 0x0000000000017941 */ /* 0x000fea0003800000 */
.L_x_519:
        /* <DEDUP_REMOVED lines=13> */
.L_x_522:
[----:B------:R-:W-:Y:S05]  /*22830*/  BSYNC B1 ;  /* 0x0000000000017941 */ /* 0x000fea0003800000 */
.L_x_521:
        /* <DEDUP_REMOVED lines=13> */
.L_x_524:
[----:B------:R-:W-:Y:S05]  /*22910*/  BSYNC B1 ;  /* 0x0000000000017941 */ /* 0x000fea0003800000 */
.L_x_523:
        /* <DEDUP_REMOVED lines=13> */
.L_x_526:
[----:B------:R-:W-:Y:S05]  /*229f0*/  BSYNC B1 ;  /* 0x0000000000017941 */ /* 0x000fea0003800000 */
.L_x_525:
        /* <DEDUP_REMOVED lines=13> */
.L_x_528:
[----:B------:R-:W-:Y:S05]  /*22ad0*/  BSYNC B1 ;  /* 0x0000000000017941 */ /* 0x000fea0003800000 */
.L_x_527:
        /* <DEDUP_REMOVED lines=13> */
.L_x_530:
[----:B------:R-:W-:Y:S05]  /*22bb0*/  BSYNC B1 ;  /* 0x0000000000017941 */ /* 0x000fea0003800000 */
.L_x_529:
        /* <DEDUP_REMOVED lines=13> */
.L_x_532:
[----:B------:R-:W-:Y:S05]  /*22c90*/  BSYNC B1 ;  /* 0x0000000000017941 */ /* 0x000fea0003800000 */
.L_x_531:
        /* <DEDUP_REMOVED lines=13> */
.L_x_534:
[----:B------:R-:W-:Y:S05]  /*22d70*/  BSYNC B1 ;  /* 0x0000000000017941 */ /* 0x000fea0003800000 */
.L_x_533:
        /* <DEDUP_REMOVED lines=13> */
.L_x_536:
[----:B------:R-:W-:Y:S05]  /*22e50*/  BSYNC B1 ;  /* 0x0000000000017941 */ /* 0x000fea0003800000 */
.L_x_535:
        /* <DEDUP_REMOVED lines=13> */
.L_x_538:
[----:B------:R-:W-:Y:S05]  /*22f30*/  BSYNC B1 ;  /* 0x0000000000017941 */ /* 0x000fea0003800000 */
.L_x_537:
        /* <DEDUP_REMOVED lines=13> */
.L_x_540:
[----:B------:R-:W-:Y:S05]  /*23010*/  BSYNC B1 ;  /* 0x0000000000017941 */ /* 0x000fea0003800000 */
.L_x_539:
        /* <DEDUP_REMOVED lines=13> */
.L_x_542:
[----:B------:R-:W-:Y:S05]  /*230f0*/  BSYNC B1 ;  /* 0x0000000000017941 */ /* 0x000fea0003800000 */
.L_x_541:
        /* <DEDUP_REMOVED lines=13> */
.L_x_544:
[----:B------:R-:W-:Y:S05]  /*231d0*/  BSYNC B1 ;  /* 0x0000000000017941 */ /* 0x000fea0003800000 */
.L_x_543:
        /* <DEDUP_REMOVED lines=13> */
.L_x_546:
[----:B------:R-:W-:Y:S05]  /*232b0*/  BSYNC B1 ;  /* 0x0000000000017941 */ /* 0x000fea0003800000 */
.L_x_545:
[----:B--234-:R-:W2:Y:S01]  /*232c0*/  LDL.LU R3, [R1+0x444] ;  /* 0x0004440001037983 */ /* 0x01cea20000300800 */
[----:B-----5:R-:W-:Y:S01]  /*232d0*/  LOP3.LUT R6, R6, 0xff, RZ, 0xc0, !PT ;  /* 0x000000ff06067812 */ /* 0x020fe200078ec0ff */
[----:B------:R-:W-:Y:S01]  /*232e0*/  BSSY B1, `(.L_x_547) ;  /* 0x000000b000017945 */ /* 0x000fe20003800000 */
[----:B------:R-:W-:Y:S02]  /*232f0*/  ISETP.LT.OR P2, PT, R0, 0xf9, !P1 ;  /* 0x000000f90000780c */ /* 0x000fe40004f41670 */
[----:B------:R-:W-:Y:S02]  /*23300*/  F2FP.F16.E4M3.UNPACK_B R6, R6 ;  /* 0x00000006ff06723e */ /* 0x000fe400020006ff */
[----:B------:R-:W-:-:S03]  /*23310*/  PRMT R2, RZ, 0x7610, R2 ;  /* 0x00007610ff027816 */ /* 0x000fc60000000002 */
[----:B------:R-:W-:-:S05]  /*23320*/  HADD2.F32 R6, -RZ, R6.H0_H0 ;  /* 0x20000006ff067230 */ /* 0x000fca0000004100 */
[----:B------:R-:W-:-:S04]  /*23330*/  FMUL R6, R6, UR21 ;  /* 0x0000001506067c20 */ /* 0x000fc80008400000 */
[----:B--2---:R-:W-:-:S05]  /*23340*/  FFMA R6, R3, UR20, R6 ;  /* 0x0000001403067c23 */ /* 0x004fca0008000006 */
[----:B------:R-:W-:-:S05]  /*23350*/  F2FP.SATFINITE.E4M3.F32.PACK_AB_MERGE_C R3, RZ, R6, RZ ;  /* 0x00000006ff03723e */ /* 0x000fca00048070ff */
[----:B------:R2:W-:Y:S01]  /*23360*/  @!P0 STG.E.U8 desc[UR14][R30.64+0xf9], R3 ;  /* 0x0000f9031e008986 */ /* 0x0005e2000c10110e */
[----:B------:R-:W-:Y:S05]  /*23370*/  @P2 BRA `(.L_x_548) ;  /* 0x0000000000042947 */ /* 0x000fea0003800000 */
[----:B------:R3:W5:Y:S02]  /*23380*/  LDG.E.U8 R2, desc[UR14][R4.64+0xf8] ;  /* 0x0000f80e04027981 */ /* 0x000764000c1e1100 */
.L_x_548:
[----:B------:R-:W-:Y:S05]  /*23390*/  BSYNC B1 ;  /* 0x0000000000017941 */ /* 0x000fea0003800000 */
.L_x_547:
[----:B--2---:R-:W2:Y:S01]  /*233a0*/  LDL.LU R3, [R1+0x448] ;  /* 0x0004480001037983 */ /* 0x004ea20000300800 */
        /* <DEDUP_REMOVED lines=12> */
.L_x_550:
[----:B------:R-:W-:Y:S05]  /*23470*/  BSYNC B1 ;  /* 0x0000000000017941 */ /* 0x000fea0003800000 */
.L_x_549:
[----:B------:R-:W-:Y:S05]  /*23480*/  @P1 BRA `(.L_x_551) ;  /* 0x0000004800841947 */ /* 0x000fea0003800000 */
[----:B------:R-:W2:Y:S01]  /*23490*/  LDL.LU R2, [R1+0x44c] ;  /* 0x00044c0001027983 */ /* 0x000ea20000300800 */
[----:B-----5:R-:W-:-:S04]  /*234a0*/  LOP3.LUT R0, R0, 0xff, RZ, 0xc0, !PT ;  /* 0x000000ff00007812 */ /* 0x020fc800078ec0ff */
[----:B------:R-:W-:-:S05]  /*234b0*/  F2FP.F16.E4M3.UNPACK_B R0, R0 ;  /* 0x00000000ff00723e */ /* 0x000fca00020006ff */
[----:B------:R-:W-:-:S05]  /*234c0*/  HADD2.F32 R0, -RZ, R0.H0_H0 ;  /* 0x20000000ff007230 */ /* 0x000fca0000004100 */
[----:B------:R-:W-:-:S04]  /*234d0*/  FMUL R0, R0, UR21 ;  /* 0x0000001500007c20 */ /* 0x000fc80008400000 */
[----:B--2---:R-:W-:-:S05]  /*234e0*/  FFMA R0, R2, UR20, R0 ;  /* 0x0000001402007c23 */ /* 0x004fca0008000000 */
[----:B------:R-:W-:-:S05]  /*234f0*/  F2FP.SATFINITE.E4M3.F32.PACK_AB_MERGE_C R3, RZ, R0, RZ ;  /* 0x00000000ff03723e */ /* 0x000fca00048070ff */
[----:B------:R2:W-:Y:S01]  /*23500*/  STG.E.U8 desc[UR14][R28.64+0xf9], R3 ;  /* 0x0000f9031c007986 */ /* 0x0005e2000c10110e */
[----:B------:R-:W-:Y:S05]  /*23510*/  BRA `(.L_x_551) ;  /* 0x0000004800607947 */ /* 0x000fea0003800000 */
.L_x_38:
[----:B------:R-:W-:Y:S01]  /*23520*/  ISETP.GE.AND P3, PT, R34, 0x1, PT ;  /* 0x000000012200780c */ /* 0x000fe20003f66270 */
[----:B-----5:R-:W-:Y:S01]  /*23530*/  FMUL R2, R2, UR20 ;  /* 0x0000001402027c20 */ /* 0x020fe20008400000 */
[----:B------:R-:W2:Y:S02]  /*23540*/  LDL.LU R40, [R1+0x200] ;  /* 0x0002000001287983 */ /* 0x000ea40000300800 */
[----:B------:R-:W-:Y:S02]  /*23550*/  ISETP.LT.OR P0, PT, R0, 0x1, !P3 ;  /* 0x000000010000780c */ /* 0x000fe40005f01670 */
[----:B------:R-:W-:Y:S01]  /*23560*/  F2FP.SATFINITE.E4M3.F32.PACK_AB_MERGE_C R2, RZ, R2, RZ ;  /* 0x00000002ff02723e */ /* 0x000fe200048070ff */
[----:B------:R-:W-:Y:S01]  /*23570*/  FMUL R3, R3, UR20 ;  /* 0x0000001403037c20 */ /* 0x000fe20008400000 */
[----:B------:R-:W-:Y:S01]  /*23580*/  ISETP.GE.AND P2, PT, R34, 0x9, PT ;  /* 0x000000092200780c */ /* 0x000fe20003f46270 */
[----:B------:R-:W-:Y:S01]  /*23590*/  FMUL R4, R4, UR20 ;  /* 0x0000001404047c20 */ /* 0x000fe20008400000 */
[----:B------:R-:W-:Y:S01]  /*235a0*/  FMUL R5, R5, UR20 ;  /* 0x0000001405057c20 */ /* 0x000fe20008400000 */
[----:B------:R-:W-:Y:S01]  /*235b0*/  ISETP.LT.OR P1, PT, R0, 0x9, !P3 ;  /* 0x000000090000780c */ /* 0x000fe20005f21670 */
[----:B------:R-:W-:Y:S01]  /*235c0*/  FMUL R6, R6, UR20 ;  /* 0x0000001406067c20 */ /* 0x000fe20008400000 */
[----:B------:R-:W-:Y:S01]  /*235d0*/  ISETP.LT.OR P5, PT, R0, 0xa, !P3 ;  /* 0x0000000a0000780c */ /* 0x000fe20005fa1670 */
[----:B------:R-:W-:Y:S01]  /*235e0*/  FMUL R7, R7, UR20 ;  /* 0x0000001407077c20 */ /* 0x000fe20008400000 */
[----:B------:R-:W-:Y:S01]  /*235f0*/  FMUL R8, R8, UR20 ;  /* 0x0000001408087c20 */ /* 0x000fe20008400000 */
[----:B------:R-:W-:Y:S01]  /*23600*/  FMUL R9, R9, UR20 ;  /* 0x0000001409097c20 */ /* 0x000fe20008400000 */
[----:B------:R-:W-:Y:S01]  /*23610*/  @!P0 STG.E.U8 desc[UR14][R24.64], R2 ;  /* 0x0000000218008986 */ /* 0x000fe2000c10110e */
[----:B------:R-:W-:-:S02]  /*23620*/  ISETP.LT.OR P0, PT, R0, 0x2, !P3 ;  /* 0x000000020000780c */ /* 0x000fc40005f01670 */
[----:B------:R-:W-:Y:S01]  /*23630*/  F2FP.SATFINITE.E4M3.F32.PACK_AB_MERGE_C R3, RZ, R3, RZ ;  /* 0x00000003ff03723e */ /* 0x000fe200048070ff */
[----:B------:R-:W-:Y:S01]  /*23640*/  FMUL R10, R10, UR20 ;  /* 0x000000140a0a7c20 */ /* 0x000fe20008400000 */
[----:B------:R-:W-:Y:S01]  /*23650*/  F2FP.SATFINITE.E4M3.F32.PACK_AB_MERGE_C R4, RZ, R4, RZ ;  /* 0x00000004ff04723e */ /* 0x000fe200048070ff */
[----:B------:R-:W-:Y:S01]  /*23660*/  FMUL R11, R11, UR20 ;  /* 0x000000140b0b7c20 */ /* 0x000fe20008400000 */
[----:B------:R-:W-:Y:S01]  /*23670*/  FMUL R12, R12, UR20 ;  /* 0x000000140c0c7c20 */ /* 0x000fe20008400000 */
[----:B------:R-:W-:Y:S01]  /*23680*/  FMUL R13, R13, UR20 ;  /* 0x000000140d0d7c20 */ /* 0x000fe20008400000 */
[----:B------:R-:W-:Y:S01]  /*23690*/  FMUL R14, R14, UR20 ;  /* 0x000000140e0e7c20 */ /* 0x000fe20008400000 */
[----:B------:R-:W-:Y:S01]  /*236a0*/  FMUL R15, R15, UR20 ;  /* 0x000000140f0f7c20 */ /* 0x000fe20008400000 */
[----:B------:R-:W-:Y:S01]  /*236b0*/  FMUL R16, R16, UR20 ;  /* 0x0000001410107c20 */ /* 0x000fe20008400000 */
[----:B------:R-:W-:Y:S01]  /*236c0*/  FMUL R17, R17, UR20 ;  /* 0x0000001411117c20 */ /* 0x000fe20008400000 */
[----:B------:R-:W-:Y:S01]  /*236d0*/  FMUL R18, R18, UR20 ;  /* 0x0000001412127c20 */ /* 0x000fe20008400000 */
[----:B------:R0:W-:Y:S01]  /*236e0*/  @!P0 STG.E.U8 desc[UR14][R24.64+0x1], R3 ;  /* 0x0000010318008986 */ /* 0x0001e2000c10110e */
[----:B------:R-:W-:-:S02]  /*236f0*/  ISETP.LT.OR P0, PT, R0, 0x1, !P2 ;  /* 0x000000010000780c */ /* 0x000fc40005701670 */
[----:B------:R-:W-:Y:S01]  /*23700*/  F2FP.SATFINITE.E4M3.F32.PACK_AB_MERGE_C R5, RZ, R5, RZ ;  /* 0x00000005ff05723e */ /* 0x000fe200048070ff */
[----:B------:R-:W-:Y:S01]  /*23710*/  FMUL R19, R19, UR20 ;  /* 0x0000001413137c20 */ /* 0x000fe20008400000 */
[----:B------:R-:W-:Y:S01]  /*23720*/  FMUL R20, R20, UR20 ;  /* 0x0000001414147c20 */ /* 0x000fe20008400000 */
[----:B------:R-:W-:Y:S01]  /*23730*/  FMUL R21, R21, UR20 ;  /* 0x0000001415157c20 */ /* 0x000fe20008400000 */
[----:B------:R-:W3:Y:S07]  /*23740*/  LDL.LU R39, [R1+0x204] ;  /* 0x0002040001277983 */ /* 0x000eee0000300800 */
[----:B------:R-:W-:Y:S01]  /*23750*/  @!P0 STG.E.U8 desc[UR14][R26.64], R4 ;  /* 0x000000041a008986 */ /* 0x000fe2000c10110e */
[----:B------:R-:W-:-:S02]  /*23760*/  ISETP.LT.OR P0, PT, R0, 0x2, !P2 ;  /* 0x000000020000780c */ /* 0x000fc40005701670 */
[----:B------:R-:W-:Y:S01]  /*23770*/  F2FP.SATFINITE.E4M3.F32.PACK_AB_MERGE_C R6, RZ, R6, RZ ;  /* 0x00000006ff06723e */ /* 0x000fe200048070ff */
[----:B------:R-:W-:Y:S01]  /*23780*/  FMUL R22, R22, UR20 ;  /* 0x0000001416167c20 */ /* 0x000fe20008400000 */
[----:B------:R-:W-:Y:S01]  /*23790*/  F2FP.SATFINITE.E4M3.F32.PACK_AB_MERGE_C R7, RZ, R7, RZ ;  /* 0x00000007ff07723e */ /* 0x000fe200048070ff */
[----:B------:R-:W4:Y:S08]  /*237a0*/  LDL.LU R35, [R1+0x208] ;  /* 0x0002080001237983 */ /* 0x000f300000300800 */
[----:B------:R1:W-:Y:S01]  /*237b0*/  @!P0 STG.E.U8 desc[UR14][R26.64+0x1], R5 ;  /* 0x000001051a008986 */ /* 0x0003e2000c10110e */
[----:B------:R-:W-:-:S02]  /*237c0*/  ISETP.LT.OR P0, PT, R0, 0x9, !P2 ;  /* 0x000000090000780c */ /* 0x000fc40005701670 */
[----:B------:R-:W-:Y:S01]  /*237d0*/  F2FP.SATFINITE.E4M3.F32.PACK_AB_MERGE_C R8, RZ, R8, RZ ;  /* 0x00000008ff08723e */ /* 0x000fe200048070ff */
[----:B------:R-:W-:Y:S01]  /*237e0*/  @!P1 STG.E.U8 desc[UR14][R24.64+0x8], R6 ;  /* 0x0000080618009986 */ /* 0x000fe2000c10110e */
[----:B------:R-:W-:-:S03]  /*237f0*/  ISETP.LT.OR P1, PT, R0, 0xa, !P2 ;  /* 0x0000000a0000780c */ /* 0x000fc60005721670 */
[----:B------:R-:W-:Y:S01]  /*23800*/  @!P5 STG.E.U8 desc[UR14][R24.64+0x9], R7 ;  /* 0x000009071800d986 */ /* 0x000fe2000c10110e */
[C---:B------:R-:W-:Y:S02]  /*23810*/  ISETP.LT.OR P5, PT, R0.reuse, 0x11, !P3 ;  /* 0x000000110000780c */ /* 0x040fe40005fa1670 */
[----:B------:R-:W-:Y:S01]  /*23820*/  F2FP.SATFINITE.E4M3.F32.PACK_AB_MERGE_C R9, RZ, R9, RZ ;  /* 0x00000009ff09723e */ /* 0x000fe200048070ff */
[----:B------:R-:W-:Y:S01]  /*23830*/  FMUL R23, R23, UR20 ;  /* 0x0000001417177c20 */ /* 0x000fe20008400000 */
[----:B------:R-:W-:Y:S01]  /*23840*/  F2FP.SATFINITE.E4M3.F32.PACK_AB_MERGE_C R10, RZ, R10, RZ ;  /* 0x0000000aff0a723e */ /* 0x000fe200048070ff */
[----:B------:R-:W-:Y:S01]  /*23850*/  @!P0 STG.E.U8 desc[UR14][R26.64+0x8], R8 ;  /* 0x000008081a008986 */ /* 0x000fe2000c10110e */
[C---:B------:R-:W-:Y:S02]  /*23860*/  ISETP.LT.OR P0, PT, R0.reuse, 0x12, !P3 ;  /* 0x000000120000780c */ /* 0x040fe40005f01670 */
[----:B------:R-:W-:Y:S01]  /*23870*/  F2FP.SATFINITE.E4M3.F32.PACK_AB_MERGE_C R11, RZ, R11, RZ ;  /* 0x0000000bff0b723e */ /* 0x000fe200048070ff */
[----:B------:R-:W-:Y:S01]  /*23880*/  @!P1 STG.E.U8 desc[UR14][R26.64+0x9], R9 ;  /* 0x000009091a009986 */ /* 0x000fe2000c10110e */
[----:B------:R-:W-:-:S03]  /*23890*/  ISETP.LT.OR P1, PT, R0, 0x11, !P2 ;  /* 0x000000110000780c */ /* 0x000fc60005721670 */
[----:B------:R-:W-:Y:S01]  /*238a0*/  @!P5 STG.E.U8 desc[UR14][R24.64+0x10], R10 ;  /* 0x0000100a1800d986 */ /* 0x000fe2000c10110e */
[C---:B------:R-:W-:Y:S02]  /*238b0*/  ISETP.LT.OR P5, PT, R0.reuse, 0x12, !P2 ;  /* 0x000000120000780c */ /* 0x040fe400057a1670 */
[----:B------:R-:W-:Y:S01]  /*238c0*/  F2FP.SATFINITE.E4M3.F32.PACK_AB_MERGE_C R12, RZ, R12, RZ ;  /* 0x0000000cff0c723e */ /* 0x000fe200048070ff */
[----:B------:R-:W3:Y:S04]  /*238d0*/  LDL.LU R33, [R1+0x20c] ;  /* 0x00020c0001217983 */ /* 0x000ee80000300800 */
[----:B------:R-:W-:Y:S01]  /*238e0*/  @!P0 STG.E.U8 desc[UR14][R24.64+0x11], R11 ;  /* 0x0000110b18008986 */ /* 0x000fe2000c10110e */
[----:B------:R-:W-:Y:S02]  /*238f0*/  ISETP.LT.OR P0, PT, R0, 0x19, !P3 ;  /* 0x000000190000780c */ /* 0x000fe40005f01670 */
[----:B------:R-:W-:-:S02]  /*23900*/  F2FP.SATFINITE.E4M3.F32.PACK_AB_MERGE_C R13, RZ, R13, RZ ;  /* 0x0000000dff0d723e */ /* 0x000fc400048070ff */
[----:B------:R-:W-:Y:S01]  /*23910*/  F2FP.SATFINITE.E4M3.F32.PACK_AB_MERGE_C R14, RZ, R14, RZ ;  /* 0x0000000eff0e723e */ /* 0x000fe200048070ff */
[----:B------:R-:W-:Y:S01]  /*23920*/  @!P1 STG.E.U8 desc[UR14][R26.64+0x10], R12 ;  /* 0x0000100c1a009986 */ /* 0x000fe2000c10110e */
[----:B------:R-:W-:-:S03]  /*23930*/  ISETP.LT.OR P1, PT, R0, 0x1a, !P3 ;  /* 0x0000001a0000780c */ /* 0x000fc60005f21670 */
[----:B------:R-:W-:Y:S01]  /*23940*/  @!P5 STG.E.U8 desc[UR14][R26.64+0x11], R13 ;  /* 0x0000110d1a00d986 */ /* 0x000fe2000c10110e */
[----:B------:R-:W-:-:S03]  /*23950*/  ISETP.LT.OR P5, PT, R0, 0x19, !P2 ;  /* 0x000000190000780c */ /* 0x000fc600057a1670 */
[----:B------:R-:W-:Y:S01]  /*23960*/  @!P0 STG.E.U8 desc[UR14][R24.64+0x18], R14 ;  /* 0x0000180e18008986 */ /* 0x000fe2000c10110e */
[C---:B------:R-:W-:Y:S02]  /*23970*/  ISETP.LT.OR P0, PT, R0.reuse, 0x1a, !P2 ;  /* 0x0000001a0000780c */ /* 0x040fe40005701670 */
[----:B------:R-:W-:Y:S01]  /*23980*/  F2FP.SATFINITE.E4M3.F32.PACK_AB_MERGE_C R15, RZ, R15, RZ ;  /* 0x0000000fff0f723e */ /* 0x000fe200048070ff */
[----:B------:R-:W3:Y:S01]  /*23990*/  LDL.LU R32, [R1+0x210] ;  /* 0x0002100001207983 */ /* 0x000ee20000300800 */
[----:B------:R-:W-:Y:S02]  /*239a0*/  F2FP.SATFINITE.E4M3.F32.PACK_AB_MERGE_C R16, RZ, R16, RZ ;  /* 0x00000010ff10723e */ /* 0x000fe400048070ff */
[----:B------:R-:W-:Y:S01]  /*239b0*/  F2FP.SATFINITE.E4M3.F32.PACK_AB_MERGE_C R17, RZ, R17, RZ ;  /* 0x00000011ff11723e */ /* 0x000fe200048070ff */
[----:B------:R-:W-:Y:S01]  /*239c0*/  @!P1 STG.E.U8 desc[UR14][R24.64+0x19], R15 ;  /* 0x0000190f18009986 */ /* 0x000fe2000c10110e */
[----:B------:R-:W-:-:S03]  /*239d0*/  ISETP.LT.OR P1, PT, R0, 0x21, !P3 ;  /* 0x000000210000780c */ /* 0x000fc60005f21670 */
[----:B------:R-:W-:Y:S01]  /*239e0*/  @!P5 STG.E.U8 desc[UR14][R26.64+0x18], R16 ;  /* 0x000018101a00d986 */ /* 0x000fe2000c10110e */
[----:B------:R-:W-:-:S03]  /*239f0*/  ISETP.LT.OR P5, PT, R0, 0x22, !P3 ;  /* 0x000000220000780c */ /* 0x000fc60005fa1670 */
[----:B------:R-:W-:Y:S01]  /*23a00*/  @!P0 STG.E.U8 desc[UR14][R26.64+0x19], R17 ;  /* 0x000019111a008986 */ /* 0x000fe2000c10110e */
[----:B------:R-:W-:Y:S02]  /*23a10*/  ISETP.LT.OR P0, PT, R0, 0x21, !P2 ;  /* 0x000000210000780c */ /* 0x000fe40005701670 */
[----:B------:R-:W-:Y:S01]  /*23a20*/  F2FP.SATFINITE.E4M3.F32.PACK_AB_MERGE_C R18, RZ, R18, RZ ;  /* 0x00000012ff12723e */ /* 0x000fe200048070ff */
[----:B------:R-:W-:Y:S01]  /*23a30*/  FMUL R152, R152, UR20 ;  /* 0x0000001498987c20 */ /* 0x000fe20008400000 */
[----:B------:R-:W-:Y:S01]  /*23a40*/  F2FP.SATFINITE.E4M3.F32.PACK_AB_MERGE_C R19, RZ, R19, RZ ;  /* 0x00000013ff13723e */ /* 0x000fe200048070ff */
[----:B------:R-:W-:Y:S01]  /*23a50*/  FMUL R153, R153, UR20 ;  /* 0x0000001499997c20 */ /* 0x000fe20008400000 */
        /* <DEDUP_REMOVED lines=24> */
[C---:B------:R-:W-:Y:S02]  /*23be0*/  ISETP.LT.OR P1, PT, R0.reuse, 0x32, !P3 ;  /* 0x000000320000780c */ /* 0x040fe40005f21670 */
[C---:B------:R-:W-:Y:S01]  /*23bf0*/  ISETP.LT.OR P6, PT, R0.reuse, 0x32, !P2 ;  /* 0x000000320000780c */ /* 0x040fe200057c1670 */
[----:B------:R-:W-:Y:S01]  /*23c00*/  @!P5 STG.E.U8 desc[UR14][R26.64+0x29], R153 ;  /* 0x000029991a00d986 */ /* 0x000fe2000c10110e */
[----:B------:R-:W-:-:S03]  /*23c10*/  ISETP.LT.OR P5, PT, R0, 0x31, !P2 ;  /* 0x000000310000780c */ /* 0x000fc600057a1670 */
[----:B------:R-:W-:Y:S01]  /*23c20*/  @!P0 STG.E.U8 desc[UR14][R24.64+0x30], R154 ;  /* 0x0000309a18008986 */ /* 0x000fe2000c10110e */
[----:B------:R-:W-:Y:S01]  /*23c30*/  ISETP.LT.OR P0, PT, R0, 0x39, !P3 ;  /* 0x000000390000780c */ /* 0x000fe20005f01670 */
[----:B------:R-:W-:Y:S01]  /*23c40*/  FMUL R158, R158, UR20 ;  /* 0x000000149e9e7c20 */ /* 0x000fe20008400000 */
[----:B------:R-:W-:Y:S01]  /*23c50*/  F2FP.SATFINITE.E4M3.F32.PACK_AB_MERGE_C R155, RZ, R155, RZ ;  /* 0x0000009bff9b723e */ /* 0x000fe200048070ff */
[----:B------:R-:W-:Y:S01]  /*23c60*/  FMUL R159, R159, UR20 ;  /* 0x000000149f9f7c20 */ /* 0x000fe20008400000 */
        /* <DEDUP_REMOVED lines=36> */
[----:B0-----:R-:W-:Y:S01]  /*23eb0*/  F2FP.SATFINITE.E4M3.F32.PACK_AB_MERGE_C R3, RZ, R166, RZ ;  /* 0x000000a6ff03723e */ /* 0x001fe200048070ff */
[----:B------:R-:W-:Y:S01]  /*23ec0*/  @!P1 STG.E.U8 desc[UR14][R24.64+0x41], R163 ;  /* 0x000041a318009986 */ /* 0x000fe2000c10110e */
[----:B------:R-:W-:-:S03]  /*23ed0*/  ISETP.LT.OR P1, PT, R0, 0x4a, !P3 ;  /* 0x0000004a0000780c */ /* 0x000fc60005f21670 */
[----:B------:R-:W-:Y:S01]  /*23ee0*/  @!P5 STG.E.U8 desc[UR14][R26.64+0x40], R164 ;  /* 0x000040a41a00d986 */ /* 0x000fe2000c10110e */
[----:B------:R-:W-:-:S03]  /*23ef0*/  ISETP.LT.OR P5, PT, R0, 0x49, !P2 ;  /* 0x000000490000780c */ /* 0x000fc600057a1670 */
[----:B------:R-:W-:Y:S01]  /*23f00*/  @!P6 STG.E.U8 desc[UR14][R26.64+0x41], R165 ;  /* 0x000041a51a00e986 */ /* 0x000fe2000c10110e */
[----:B------:R-:W-:-:S03]  /*23f10*/  ISETP.LT.OR P6, PT, R0, 0x4a, !P2 ;  /* 0x0000004a0000780c */ /* 0x000fc600057c1670 */
[----:B------:R0:W-:Y:S01]  /*23f20*/  @!P0 STG.E.U8 desc[UR14][R24.64+0x48], R3 ;  /* 0x0000480318008986 */ /* 0x0001e2000c10110e */
[----:B------:R-:W-:Y:S01]  /*23f30*/  ISETP.LT.OR P0, PT, R0, 0x51, !P3 ;  /* 0x000000510000780c */ /* 0x000fe20005f01670 */
[----:B------:R-:W-:Y:S01]  /*23f40*/  FMUL R170, R170, UR20 ;  /* 0x00000014aaaa7c20 */ /* 0x000fe20008400000 */
[----:B------:R-:W-:Y:S01]  /*23f50*/  F2FP.SATFINITE.E4M3.F32.PACK_AB_MERGE_C R167, RZ, R167, RZ ;  /* 0x000000a7ffa7723e */ /* 0x000fe200048070ff */
[----:B------:R-:W-:Y:S01]  /*23f60*/  FMUL R171, R171, UR20 ;  /* 0x00000014abab7c20 */ /* 0x000fe20008400000 */
[----:B-1----:R-:W-:Y:S01]  /*23f70*/  F2FP.SATFINITE.E4M3.F32.PACK_AB_MERGE_C R5, RZ, R168, RZ ;  /* 0x000000a8ff05723e */ /* 0x002fe200048070ff */
[----:B------:R-:W-:Y:S01]  /*23f80*/  FMUL R172, R172, UR20 ;  /* 0x00000014acac7c20 */ /* 0x000fe20008400000 */
[----:B------:R-:W-:Y:S01]  /*23f90*/  F2FP.SATFINITE.E4M3.F32.PACK_AB_MERGE_C R169, RZ, R169, RZ ;  /* 0x000000a9ffa9723e */ /* 0x000fe200048070ff */
[----:B------:R-:W-:Y:S01]  /*23fa0*/  @!P1 STG.E.U8 desc[UR14][R24.64+0x49], R167 ;  /* 0x000049a718009986 */ /* 0x000fe2000c10110e */
[----:B0-----:R-:W-:-:S03]  /*23fb0*/  F2FP.SATFINITE.E4M3.F32.PACK_AB_MERGE_C R3, RZ, R170, RZ ;  /* 0x000000aaff03723e */ /* 0x001fc600048070ff */
[----:B------:R0:W-:Y:S01]  /*23fc0*/  @!P5 STG.E.U8 desc[UR14][R26.64+0x48], R5 ;  /* 0x000048051a00d986 */ /* 0x0001e2000c10110e */
[C---:B------:R-:W-:Y:S02]  /*23fd0*/  ISETP.LT.OR P1, PT, R0.reuse, 0x52, !P3 ;  /* 0x000000520000780c */ /* 0x040fe40005f21670 */
[C---:B------:R-:W-:Y:S01]  /*23fe0*/  ISETP.LT.OR P5, PT, R0.reuse, 0x51, !P2 ;  /* 0x000000510000780c */ /* 0x040fe200057a1670 */
[----:B------:R-:W-:Y:S01]  /*23ff0*/  @!P6 STG.E.U8 desc[UR14][R26.64+0x49], R169 ;  /* 0x000049a91a00e986 */ /* 0x000fe2000c10110e */
[----:B------:R-:W-:-:S03]  /*24000*/  ISETP.LT.OR P6, PT, R0, 0x52, !P2 ;  /* 0x000000520000780c */ /* 0x000fc600057c1670 */
[----:B------:R1:W-:Y:S01]  /*24010*/  @!P0 STG.E.U8 desc[UR14][R24.64+0x50], R3 ;  /* 0x0000500318008986 */ /* 0x0003e2000c10110e */
[----:B------:R-:W-:Y:S01]  /*24020*/  ISETP.LT.OR P0, PT, R0, 0x59, !P3 ;  /* 0x000000590000780c */ /* 0x000fe20005f01670 */
[----:B------:R-:W-:Y:S01]  /*24030*/  FMUL R173, R173, UR20 ;  /* 0x00000014adad7c20 */ /* 0x000fe20008400000 */
[----:B------:R-:W-:Y:S01]  /*24040*/  FMUL R174, R174, UR20 ;  /* 0x00000014aeae7c20 */ /* 0x000fe20008400000 */
[----:B------:R-:W-:Y:S01]  /*24050*/  F2FP.SATFINITE.E4M3.F32.PACK_AB_MERGE_C R171, RZ, R171, RZ ;  /* 0x000000abffab723e */ /* 0x000fe200048070ff */
[----:B------:R-:W-:Y:S01]  /*24060*/  FMUL R175, R175, UR20 ;  /* 0x00000014afaf7c20 */ /* 0x000fe20008400000 */
[----:B0-----:R-:W-:Y:S01]  /*24070*/  F2FP.SATFINITE.E4M3.F32.PACK_AB_MERGE_C R5, RZ, R172, RZ ;  /* 0x000000acff05723e */ /* 0x001fe200048070ff */
[----:B------:R-:W-:Y:S01]  /*24080*/  FMUL R176, R176, UR20 ;  /* 0x00000014b0b07c20 */ /* 0x000fe20008400000 */
[----:B------:R-:W-:Y:S01]  /*24090*/  F2FP.SATFINITE.E4M3.F32.PACK_AB_MERGE_C R173, RZ, R173, RZ ;  /* 0x000000adffad723e */ /* 0x000fe200048070ff */
[----:B------:R-:W-:Y:S01]  /*240a0*/  @!P1 STG.E.U8 desc[UR14][R24.64+0x51], R171 ;  /* 0x000051ab18009986 */ /* 0x000fe2000c10110e */
[----:B-1----:R-:W-:-:S03]  /*240b0*/  F2FP.SATFINITE.E4M3.F32.PACK_AB_MERGE_C R3, RZ, R174, RZ ;  /* 0x000000aeff03723e */ /* 0x002fc600048070ff */
        /* <DEDUP_REMOVED lines=220> */
[----:B------:R-:W3:Y:S01]  /*24e80*/  LDL.LU R38, [R1+0x214] ;  /* 0x0002140001267983 */ /* 0x000ee20000300800 */
[----:B------:R-:W-:Y:S02]  /*24e90*/  F2FP.SATFINITE.E4M3.F32.PACK_AB_MERGE_C R229, RZ, R229, RZ ;  /* 0x000000e5ffe5723e */ /* 0x000fe400048070ff */
[----:B-1----:R-:W-:Y:S01]  /*24ea0*/  F2FP.SATFINITE.E4M3.F32.PACK_AB_MERGE_C R3, RZ, R230, RZ ;  /* 0x000000e6ff03723e */ /* 0x002fe200048070ff */
[----:B------:R-:W-:Y:S01]  /*24eb0*/  @!P1 STG.E.U8 desc[UR14][R24.64+0xc1], R227 ;  /* 0x0000c1e318009986 */ /* 0x000fe2000c10110e */
[----:B------:R-:W-:-:S03]  /*24ec0*/  ISETP.LT.OR P1, PT, R0, 0xca, !P3 ;  /* 0x000000ca0000780c */ /* 0x000fc60005f21670 */
[----:B------:R0:W-:Y:S01]  /*24ed0*/  @!P5 STG.E.U8 desc[UR14][R26.64+0xc0], R5 ;  /* 0x0000c0051a00d986 */ /* 0x0001e2000c10110e */
[----:B------:R-:W-:-:S03]  /*24ee0*/  ISETP.LT.OR P5, PT, R0, 0xc9, !P2 ;  /* 0x000000c90000780c */ /* 0x000fc600057a1670 */
[----:B------:R-:W-:Y:S01]  /*24ef0*/  @!P6 STG.E.U8 desc[UR14][R26.64+0xc1], R229 ;  /* 0x0000c1e51a00e986 */ /* 0x000fe2000c10110e */
[----:B------:R-:W-:-:S03]  /*24f00*/  ISETP.LT.OR P6, PT, R0, 0xca, !P2 ;  /* 0x000000ca0000780c */ /* 0x000fc600057c1670 */
[----:B------:R3:W-:Y:S01]  /*24f10*/  @!P0 STG.E.U8 desc[UR14][R24.64+0xc8], R3 ;  /* 0x0000c80318008986 */ /* 0x0007e2000c10110e */
[----:B------:R-:W-:Y:S01]  /*24f20*/  ISETP.LT.OR P0, PT, R0, 0xd1, !P3 ;  /* 0x000000d10000780c */ /* 0x000fe20005f01670 */
[----:B------:R-:W-:Y:S01]  /*24f30*/  FMUL R232, R232, UR20 ;  /* 0x00000014e8e87c20 */ /* 0x000fe20008400000 */
[----:B------:R-:W-:Y:S01]  /*24f40*/  FMUL R233, R233, UR20 ;  /* 0x00000014e9e97c20 */ /* 0x000fe20008400000 */
[----:B------:R-:W3:Y:S01]  /*24f50*/  LDL.LU R37, [R1+0x218] ;  /* 0x0002180001257983 */ /* 0x000ee20000300800 */
[----:B------:R-:W-:Y:S01]  /*24f60*/  FMUL R234, R234, UR20 ;  /* 0x00000014eaea7c20 */ /* 0x000fe20008400000 */
[----:B------:R-:W-:Y:S02]  /*24f70*/  F2FP.SATFINITE.E4M3.F32.PACK_AB_MERGE_C R231, RZ, R231, RZ ;  /* 0x000000e7ffe7723e */ /* 0x000fe400048070ff */
[----:B------:R-:W3:Y:S01]  /*24f80*/  LDL.LU R36, [R1+0x21c] ;  /* 0x00021c0001247983 */ /* 0x000ee20000300800 */
[----:B0-----:R-:W-:Y:S01]  /*24f90*/  F2FP.SATFINITE.E4M3.F32.PACK_AB_MERGE_C R5, RZ, R232, RZ ;  /* 0x000000e8ff05723e */ /* 0x001fe200048070ff */
[----:B--2---:R-:W-:Y:S01]  /*24fa0*/  FMUL R2, R40, UR20 ;  /* 0x0000001428027c20 */ /* 0x004fe20008400000 */
[----:B------:R-:W-:Y:S01]  /*24fb0*/  F2FP.SATFINITE.E4M3.F32.PACK_AB_MERGE_C R233, RZ, R233, RZ ;  /* 0x000000e9ffe9723e */ /* 0x000fe200048070ff */
[----:B----4-:R-:W-:Y:S01]  /*24fc0*/  FMUL R4, R35, UR20 ;  /* 0x0000001423047c20 */ /* 0x010fe20008400000 */
[----:B------:R-:W-:Y:S01]  /*24fd0*/  F2FP.SATFINITE.E4M3.F32.PACK_AB_MERGE_C R7, RZ, R234, RZ ;  /* 0x000000eaff07723e */ /* 0x000fe200048070ff */
[----:B------:R-:W2:Y:S01]  /*24fe0*/  LDL.LU R35, [R1+0x220] ;  /* 0x0002200001237983 */ /* 0x000ea20000300800 */
[----:B------:R-:W-:Y:S01]  /*24ff0*/  FMUL R235, R235, UR20 ;  /* 0x00000014ebeb7c20 */ /* 0x000fe20008400000 */
[----:B------:R-:W-:Y:S01]  /*25000*/  FMUL R236, R236, UR20 ;  /* 0x00000014ecec7c20 */ /* 0x000fe20008400000 */
[----:B---3--:R-:W-:Y:S01]  /*25010*/  FMUL R3, R39, UR20 ;  /* 0x0000001427037c20 */ /* 0x008fe20008400000 */
[----:B------:R-:W-:Y:S01]  /*25020*/  @!P1 STG.E.U8 desc[UR14][R24.64+0xc9], R231 ;  /* 0x0000c9e718009986 */ /* 0x000fe2000c10110e */
[C---:B------:R-:W-:Y:S01]  /*25030*/  ISETP.LT.OR P1, PT, R0.reuse, 0xd2, !P3 ;  /* 0x000000d20000780c */ /* 0x040fe20005f21670 */
[----:B------:R-:W-:Y:S01]  /*25040*/  FMUL R237, R237, UR20 ;  /* 0x00000014eded7c20 */ /* 0x000fe20008400000 */
[----:B------:R-:W-:Y:S01]  /*25050*/  F2FP.SATFINITE.E4M3.F32.PACK_AB_MERGE_C R235, RZ, R235, RZ ;  /* 0x000000ebffeb723e */ /* 0x000fe200048070ff */
[----:B------:R0:W-:Y:S01]  /*25060*/  @!P5 STG.E.U8 desc[UR14][R26.64+0xc8], R5 ;  /* 0x0000c8051a00d986 */ /* 0x0001e2000c10110e */
[----:B------:R-:W-:-:S02]  /*25070*/  ISETP.LT.OR P5, PT, R0, 0xd1, !P2 ;  /* 0x000000d10000780c */ /* 0x000fc400057a1670 */
[----:B------:R-:W-:Y:S01]  /*25080*/  F2FP.SATFINITE.E4M3.F32.PACK_AB_MERGE_C R9, RZ, R236, RZ ;  /* 0x000000ecff09723e */ /* 0x000fe200048070ff */
[----:B------:R-:W-:Y:S01]  /*25090*/  @!P6 STG.E.U8 desc[UR14][R26.64+0xc9], R233 ;  /* 0x0000c9e91a00e986 */ /* 0x000fe2000c10110e */
[C---:B------:R-:W-:Y:S02]  /*250a0*/  ISETP.LT.OR P6, PT, R0.reuse, 0xd2, !P2 ;  /* 0x000000d20000780c */ /* 0x040fe400057c1670 */
[----:B------:R-:W-:Y:S01]  /*250b0*/  F2FP.SATFINITE.E4M3.F32.PACK_AB_MERGE_C R237, RZ, R237, RZ ;  /* 0x000000edffed723e */ /* 0x000fe200048070ff */
[----:B------:R1:W-:Y:S01]  /*250c0*/  @!P0 STG.E.U8 desc[UR14][R24.64+0xd0], R7 ;  /* 0x0000d00718008986 */ /* 0x0003e2000c10110e */
[C---:B------:R-:W-:Y:S01]  /*250d0*/  ISETP.LT.OR P0, PT, R0.reuse, 0xd9, !P3 ;  /* 0x000000d90000780c */ /* 0x040fe20005f01670 */
[----:B0-----:R-:W-:Y:S02]  /*250e0*/  FMUL R5, R33, UR20 ;  /* 0x0000001421057c20 */ /* 0x001fe40008400000 */
[----:B------:R-:W-:Y:S01]  /*250f0*/  @!P1 STG.E.U8 desc[UR14][R24.64+0xd1], R235 ;  /* 0x0000d1eb18009986 */ /* 0x000fe2000c10110e */
[----:B------:R-:W-:-:S03]  /*25100*/  ISETP.LT.OR P1, PT, R0, 0xda, !P3 ;  /* 0x000000da0000780c */ /* 0x000fc60005f21670 */
[----:B------:R-:W3:Y:S01]  /*25110*/  LDL.LU R33, [R1+0x224] ;  /* 0x0002240001217983 */ /* 0x000ee20000300800 */
[----:B-1----:R-:W-:Y:S01]  /*25120*/  F2FP.SATFINITE.E4M3.F32.PACK_AB_MERGE_C R7, RZ, R2, RZ ;  /* 0x00000002ff07723e */ /* 0x002fe200048070ff */
[----:B------:R-:W-:Y:S02]  /*25130*/  FMUL R2, R32, UR20 ;  /* 0x0000001420027c20 */ /* 0x000fe40008400000 */
[----:B------:R-:W4:Y:S04]  /*25140*/  LDL.LU R40, [R1+0x228] ;  /* 0x0002280001287983 */ /* 0x000f280000300800 */
[----:B------:R-:W4:Y:S04]  /*25150*/  LDL.LU R32, [R1+0x22c] ;  /* 0x00022c0001207983 */ /* 0x000f280000300800 */
[----:B------:R-:W4:Y:S01]  /*25160*/  LDL.LU R39, [R1+0x230] ;  /* 0x0002300001277983 */ /* 0x000f220000300800 */
[----:B------:R-:W-:-:S03]  /*25170*/  F2FP.SATFINITE.E4M3.F32.PACK_AB_MERGE_C R11, RZ, R4, RZ ;  /* 0x00000004ff0b723e */ /* 0x000fc600048070ff */
[----:B------:R0:W-:Y:S01]  /*25180*/  @!P5 STG.E.U8 desc[UR14][R26.64+0xd0], R9 ;  /* 0x0000d0091a00d986 */ /* 0x0001e2000c10110e */
[C---:B------:R-:W-:Y:S02]  /*25190*/  ISETP.LT.OR P5, PT, R0.reuse, 0xd9, !P2 ;  /* 0x000000d90000780c */ /* 0x040fe400057a1670 */
[----:B------:R-:W-:Y:S01]  /*251a0*/  F2FP.SATFINITE.E4M3.F32.PACK_AB_MERGE_C R13, RZ, R5, RZ ;  /* 0x00000005ff0d723e */ /* 0x000fe200048070ff */
[----:B------:R-:W-:Y:S01]  /*251b0*/  @!P6 STG.E.U8 desc[UR14][R26.64+0xd1], R237 ;  /* 0x0000d1ed1a00e986 */ /* 0x000fe2000c10110e */
[----:B------:R-:W-:Y:S02]  /*251c0*/  ISETP.LT.OR P6, PT, R0, 0xda, !P2 ;  /* 0x000000da0000780c */ /* 0x000fe400057c1670 */
[----:B0-----:R-:W-:Y:S01]  /*251d0*/  F2FP.SATFINITE.E4M3.F32.PACK_AB_MERGE_C R9, RZ, R3, RZ ;  /* 0x00000003ff09723e */ /* 0x001fe200048070ff */
[----:B------:R0:W-:Y:S04]  /*251e0*/  @!P0 STG.E.U8 desc[UR14][R24.64+0xd8], R7 ;  /* 0x0000d80718008986 */ /* 0x0001e8000c10110e */
[----:B------:R1:W-:Y:S01]  /*251f0*/  @!P1 STG.E.U8 desc[UR14][R24.64+0xd9], R9 ;  /* 0x0000d90918009986 */ /* 0x0003e2000c10110e */
[----:B0-----:R-:W-:-:S03]  /*25200*/  F2FP.SATFINITE.E4M3.F32.PACK_AB_MERGE_C R7, RZ, R2, RZ ;  /* 0x00000002ff07723e */ /* 0x001fc600048070ff */
[----:B------:R0:W-:Y:S01]  /*25210*/  @!P5 STG.E.U8 desc[UR14][R26.64+0xd8], R11 ;  /* 0x0000d80b1a00d986 */ /* 0x0001e2000c10110e */
[----:B------:R-:W-:-:S03]  /*25220*/  FMUL R3, R38, UR20 ;  /* 0x0000001426037c20 */ /* 0x000fc60008400000 */
[----:B------:R-:W4:Y:S02]  /*25230*/  LDL.LU R38, [R1+0x234] ;  /* 0x0002340001267983 */ /* 0x000f240000300800 */
[----:B-1----:R-:W-:Y:S01]  /*25240*/  F2FP.SATFINITE.E4M3.F32.PACK_AB_MERGE_C R9, RZ, R3, RZ ;  /* 0x00000003ff09723e */ /* 0x002fe200048070ff */
[----:B------:R-:W-:Y:S02]  /*25250*/  FMUL R4, R37, UR20 ;  /* 0x0000001425047c20 */ /* 0x000fe40008400000 */
[----:B------:R-:W4:Y:S01]  /*25260*/  LDL.LU R37, [R1+0x238] ;  /* 0x0002380001257983 */ /* 0x000f220000300800 */
[----:B------:R-:W-:-:S03]  /*25270*/  FMUL R5, R36, UR20 ;  /* 0x0000001424057c20 */ /* 0x000fc60008400000 */
[----:B------:R-:W4:Y:S01]  /*25280*/  LDL.LU R36, [R1+0x23c] ;  /* 0x00023c0001247983 */ /* 0x000f220000300800 */
[----:B--2---:R-:W-:-:S03]  /*25290*/  FMUL R2, R35, UR20 ;  /* 0x0000001423027c20 */ /* 0x004fc60008400000 */
[----:B------:R-:W2:Y:S01]  /*252a0*/  LDL.LU R35, [R1+0x240] ;  /* 0x0002400001237983 */ /* 0x000ea20000300800 */
[----:B0-----:R-:W-:Y:S01]  /*252b0*/  F2FP.SATFINITE.E4M3.F32.PACK_AB_MERGE_C R11, RZ, R4, RZ ;  /* 0x00000004ff0b723e */ /* 0x001fe200048070ff */
[----:B---3--:R-:W-:Y:S02]  /*252c0*/  FMUL R3, R33, UR20 ;  /* 0x0000001421037c20 */ /* 0x008fe40008400000 */
[----:B------:R-:W3:Y:S01]  /*252d0*/  LDL.LU R33, [R1+0x244] ;  /* 0x0002440001217983 */ /* 0x000ee20000300800 */
[----:B----4-:R-:W-:-:S03]  /*252e0*/  FMUL R4, R32, UR20 ;  /* 0x0000001420047c20 */ /* 0x010fc60008400000 */
[----:B------:R-:W4:Y:S04]  /*252f0*/  LDL.LU R32, [R1+0x248] ;  /* 0x0002480001207983 */ /* 0x000f280000300800 */
[----:B------:R0:W-:Y:S01]  /*25300*/  @!P6 STG.E.U8 desc[UR14][R26.64+0xd9], R13 ;  /* 0x0000d90d1a00e986 */ /* 0x0001e2000c10110e */
[C---:B------:R-:W-:Y:S02]  /*25310*/  ISETP.LT.OR P6, PT, R0.reuse, 0xe2, !P3 ;  /* 0x000000e20000780c */ /* 0x040fe40005fc1670 */
[C---:B------:R-:W-:Y:S02]  /*25320*/  ISETP.LT.OR P5, PT, R0.reuse, 0xe1, !P3 ;  /* 0x000000e10000780c */ /* 0x040fe40005fa1670 */
[C---:B------:R-:W-:Y:S02]  /*25330*/  ISETP.LT.OR P0, PT, R0.reuse, 0xe1, !P2 ;  /* 0x000000e10000780c */ /* 0x040fe40005701670 */
[----:B------:R-:W-:-:S02]  /*25340*/  ISETP.LT.OR P1, PT, R0, 0xe2, !P2 ;  /* 0x000000e20000780c */ /* 0x000fc40005721670 */
[----:B------:R-:W-:-:S05]  /*25350*/  F2FP.SATFINITE.E4M3.F32.PACK_AB_MERGE_C R5, RZ, R5, RZ ;  /* 0x00000005ff05723e */ /* 0x000fca00048070ff */
[----:B------:R-:W-:Y:S01]  /*25360*/  @!P6 STG.E.U8 desc[UR14][R24.64+0xe1], R9 ;  /* 0x0000e1091800e986 */ /* 0x000fe2000c10110e */
[----:B------:R-:W-:Y:S02]  /*25370*/  ISETP.LT.OR P6, PT, R0, 0xe9, !P3 ;  /* 0x000000e90000780c */ /* 0x000fe40005fc1670 */
[----:B0-----:R-:W-:Y:S01]  /*25380*/  F2FP.SATFINITE.E4M3.F32.PACK_AB_MERGE_C R13, RZ, R2, RZ ;  /* 0x00000002ff0d723e */ /* 0x001fe200048070ff */
[----:B------:R-:W-:Y:S01]  /*25390*/  FMUL R2, R40, UR20 ;  /* 0x0000001428027c20 */ /* 0x000fe20008400000 */
[----:B------:R0:W-:Y:S01]  /*253a0*/  @!P5 STG.E.U8 desc[UR14][R24.64+0xe0], R7 ;  /* 0x0000e0071800d986 */ /* 0x0001e2000c10110e */
[----:B------:R-:W-:-:S03]  /*253b0*/  ISETP.LT.OR P5, PT, R0, 0xea, !P2 ;  /* 0x000000ea0000780c */ /* 0x000fc600057a1670 */
[----:B------:R-:W-:Y:S01]  /*253c0*/  @!P0 STG.E.U8 desc[UR14][R26.64+0xe0], R11 ;  /* 0x0000e00b1a008986 */ /* 0x000fe2000c10110e */
[----:B------:R-:W-:-:S03]  /*253d0*/  ISETP.LT.OR P0, PT, R0, 0xea, !P3 ;  /* 0x000000ea0000780c */ /* 0x000fc60005f01670 */
[----:B------:R1:W-:Y:S01]  /*253e0*/  @!P1 STG.E.U8 desc[UR14][R26.64+0xe1], R5 ;  /* 0x0000e1051a009986 */ /* 0x0003e2000c10110e */
[----:B------:R-:W-:-:S03]  /*253f0*/  ISETP.LT.OR P1, PT, R0, 0xe9, !P2 ;  /* 0x000000e90000780c */ /* 0x000fc60005721670 */
[----:B------:R-:W4:Y:S01]  /*25400*/  LDL.LU R40, [R1+0x24c] ;  /* 0x00024c0001287983 */ /* 0x000f220000300800 */
[----:B0-----:R-:W-:-:S03]  /*25410*/  F2FP.SATFINITE.E4M3.F32.PACK_AB_MERGE_C R7, RZ, R3, RZ ;  /* 0x00000003ff07723e */ /* 0x001fc600048070ff */
[----:B------:R-:W-:Y:S01]  /*25420*/  @!P6 STG.E.U8 desc[UR14][R24.64+0xe8], R13 ;  /* 0x0000e80d1800e986 */ /* 0x000fe2000c10110e */
[----:B-1----:R-:W-:Y:S01]  /*25430*/  F2FP.SATFINITE.E4M3.F32.PACK_AB_MERGE_C R5, RZ, R2, RZ ;  /* 0x00000002ff05723e */ /* 0x002fe200048070ff */
[----:B------:R-:W-:Y:S02]  /*25440*/  FMUL R2, R39, UR20 ;  /* 0x0000001427027c20 */ /* 0x000fe40008400000 */
[----:B------:R-:W4:Y:S01]  /*25450*/  LDL.LU R39, [R1+0x250] ;  /* 0x0002500001277983 */ /* 0x000f220000300800 */
[----:B------:R-:W-:Y:S02]  /*25460*/  ISETP.LT.OR P6, PT, R0, 0xf1, !P3 ;  /* 0x000000f10000780c */ /* 0x000fe40005fc1670 */
[----:B------:R-:W-:Y:S02]  /*25470*/  F2FP.SATFINITE.E4M3.F32.PACK_AB_MERGE_C R9, RZ, R4, RZ ;  /* 0x00000004ff09723e */ /* 0x000fe400048070ff */
[----:B------:R-:W-:Y:S01]  /*25480*/  F2FP.SATFINITE.E4M3.F32.PACK_AB_MERGE_C R11, RZ, R2, RZ ;  /* 0x00000002ff0b723e */ /* 0x000fe200048070ff */
[----:B------:R0:W-:Y:S04]  /*25490*/  @!P0 STG.E.U8 desc[UR14][R24.64+0xe9], R7 ;  /* 0x0000e90718008986 */ /* 0x0001e8000c10110e */
[----:B------:R1:W-:Y:S04]  /*254a0*/  @!P5 STG.E.U8 desc[UR14][R26.64+0xe9], R9 ;  /* 0x0000e9091a00d986 */ /* 0x0003e8000c10110e */
[----:B------:R-:W-:Y:S04]  /*254b0*/  @!P1 STG.E.U8 desc[UR14][R26.64+0xe8], R5 ;  /* 0x0000e8051a009986 */ /* 0x000fe8000c10110e */
[----:B------:R2:W-:Y:S01]  /*254c0*/  @!P6 STG.E.U8 desc[UR14][R24.64+0xf0], R11 ;  /* 0x0000f00b1800e986 */ /* 0x0005e2000c10110e */
[----:B------:R-:W-:-:S03]  /*254d0*/  FMUL R3, R38, UR20 ;  /* 0x0000001426037c20 */ /* 0x000fc60008400000 */
[----:B------:R-:W4:Y:S02]  /*254e0*/  LDL.LU R38, [R1+0x254] ;  /* 0x0002540001267983 */ /* 0x000f240000300800 */
[----:B0-----:R-:W-:Y:S01]  /*254f0*/  F2FP.SATFINITE.E4M3.F32.PACK_AB_MERGE_C R7, RZ, R3, RZ ;  /* 0x00000003ff07723e */ /* 0x001fe200048070ff */
[----:B------:R-:W-:Y:S02]  /*25500*/  FMUL R4, R37, UR20 ;  /* 0x0000001425047c20 */ /* 0x000fe40008400000 */
[----:B------:R-:W4:Y:S01]  /*25510*/  LDL.LU R37, [R1+0x258] ;  /* 0x0002580001257983 */ /* 0x000f220000300800 */
[----:B------:R-:W-:-:S03]  /*25520*/  FMUL R2, R36, UR20 ;  /* 0x0000001424027c20 */ /* 0x000fc60008400000 */
[----:B------:R-:W4:Y:S02]  /*25530*/  LDL.LU R36, [R1+0x25c] ;  /* 0x00025c0001247983 */ /* 0x000f240000300800 */
[----:B-1----:R-:W-:Y:S01]  /*25540*/  F2FP.SATFINITE.E4M3.F32.PACK_AB_MERGE_C R9, RZ, R2, RZ ;  /* 0x00000002ff09723e */ /* 0x002fe200048070ff */
[----:B--2---:R-:W-:Y:S02]  /*25550*/  FMUL R2, R35, UR20 ;  /* 0x0000001423027c20 */ /* 0x004fe40008400000 */
[----:B------:R-:W2:Y:S03]  /*25560*/  LDL.LU R35, [R1+0x260] ;  /* 0x0002600001237983 */ /* 0x000ea60000300800 */
[----:B------:R-:W-:Y:S01]  /*25570*/  F2FP.SATFINITE.E4M3.F32.PACK_AB_MERGE_C R11, RZ, R2, RZ ;  /* 0x00000002ff0b723e */ /* 0x000fe200048070ff */
[----:B---3--:R-:W-:Y:S02]  /*25580*/  FMUL R3, R33, UR20 ;  /* 0x0000001421037c20 */ /* 0x008fe40008400000 */
[----:B------:R-:W3:Y:S01]  /*25590*/  LDL.LU R33, [R1+0x264] ;  /* 0x0002640001217983 */ /* 0x000ee20000300800 */
[----:B----4-:R-:W-:-:S03]  /*255a0*/  FMUL R2, R32, UR20 ;  /* 0x0000001420027c20 */ /* 0x010fc60008400000 */
[----:B------:R-:W4:Y:S01]  /*255b0*/  LDL.LU R32, [R1+0x268] ;  /* 0x0002680001207983 */ /* 0x000f220000300800 */
[C---:B------:R-:W-:Y:S02]  /*255c0*/  ISETP.LT.OR P0, PT, R0.reuse, 0xf2, !P3 ;  /* 0x000000f20000780c */ /* 0x040fe40005f01670 */
[C---:B------:R-:W-:Y:S02]  /*255d0*/  ISETP.LT.OR P5, PT, R0.reuse, 0xf2, !P2 ;  /* 0x000000f20000780c */ /* 0x040fe400057a1670 */
[C---:B------:R-:W-:Y:S02]  /*255e0*/  ISETP.LT.OR P1, PT, R0.reuse, 0xf1, !P2 ;  /* 0x000000f10000780c */ /* 0x040fe40005721670 */
[----:B------:R-:W-:Y:S02]  /*255f0*/  ISETP.LT.OR P6, PT, R0, 0xf9, !P3 ;  /* 0x000000f90000780c */ /* 0x000fe40005fc1670 */
[----:B------:R-:W-:Y:S02]  /*25600*/  F2FP.SATFINITE.E4M3.F32.PACK_AB_MERGE_C R13, RZ, R3, RZ ;  /* 0x00000003ff0d723e */ /* 0x000fe400048070ff */
[----:B------:R-:W-:-:S03]  /*25610*/  F2FP.SATFINITE.E4M3.F32.PACK_AB_MERGE_C R5, RZ, R4, RZ ;  /* 0x00000004ff05723e */ /* 0x000fc600048070ff */
[----:B------:R0:W-:Y:S01]  /*25620*/  @!P0 STG.E.U8 desc[UR14][R24.64+0xf1], R7 ;  /* 0x0000f10718008986 */ /* 0x0001e2000c10110e */
[----:B------:R-:W-:-:S03]  /*25630*/  ISETP.LT.OR P3, PT, R0, 0xfa, !P3 ;  /* 0x000000fa0000780c */ /* 0x000fc60005f61670 */
[----:B------:R1:W-:Y:S01]  /*25640*/  @!P5 STG.E.U8 desc[UR14][R26.64+0xf1], R9 ;  /* 0x0000f1091a00d986 */ /* 0x0003e2000c10110e */
[----:B------:R-:W-:Y:S02]  /*25650*/  ISETP.LT.OR P5, PT, R0, 0xf9, !P2 ;  /* 0x000000f90000780c */ /* 0x000fe400057a1670 */
[----:B0-----:R-:W-:Y:S01]  /*25660*/  F2FP.SATFINITE.E4M3.F32.PACK_AB_MERGE_C R7, RZ, R2, RZ ;  /* 0x00000002ff07723e */ /* 0x001fe200048070ff */
[----:B------:R-:W-:Y:S01]  /*25670*/  @!P1 STG.E.U8 desc[UR14][R26.64+0xf0], R5 ;  /* 0x0000f0051a009986 */ /* 0x000fe2000c10110e */
[----:B------:R-:W-:-:S03]  /*25680*/  FMUL R2, R40, UR20 ;  /* 0x0000001428027c20 */ /* 0x000fc60008400000 */
[----:B------:R-:W4:Y:S01]  /*25690*/  LDL.LU R40, [R1+0x26c] ;  /* 0x00026c0001287983 */ /* 0x000f220000300800 */
[----:B------:R-:W-:-:S03]  /*256a0*/  FMUL R3, R39, UR20 ;  /* 0x0000001427037c20 */ /* 0x000fc60008400000 */
[----:B------:R-:W4:Y:S01]  /*256b0*/  LDL.LU R39, [R1+0x270] ;  /* 0x0002700001277983 */ /* 0x000f220000300800 */
[----:B-1----:R-:W-:-:S03]  /*256c0*/  F2FP.SATFINITE.E4M3.F32.PACK_AB_MERGE_C R9, RZ, R2, RZ ;  /* 0x00000002ff09723e */ /* 0x002fc600048070ff */
        /* <DEDUP_REMOVED lines=17> */
[----:B------:R-:W4:Y:S01]  /*257e0*/  LDL.LU R32, [R1+0x288] ;  /* 0x0002880001207983 */ /* 0x000f220000300800 */
[----:B------:R-:W-:Y:S02]  /*257f0*/  ISETP.GE.AND P1, PT, R34, 0x81, PT ;  /* 0x000000812200780c */ /* 0x000fe40003f26270 */
[C---:B------:R-:W-:Y:S02]  /*25800*/  ISETP.LT.OR P2, PT, R0.reuse, 0xfa, !P2 ;  /* 0x000000fa0000780c */ /* 0x040fe40005741670 */
[C---:B------:R-:W-:Y:S02]  /*25810*/  ISETP.LT.OR P6, PT, R0.reuse, 0x1, !P1 ;  /* 0x000000010000780c */ /* 0x040fe40004fc1670 */
[----:B------:R-:W-:Y:S02]  /*25820*/  ISETP.LT.OR P3, PT, R0, 0x2, !P1 ;  /* 0x000000020000780c */ /* 0x000fe40004f61670 */
[----:B------:R-:W-:-:S07]  /*25830*/  ISETP.GE.AND P0, PT, R34, 0x89, PT ;  /* 0x000000892200780c */ /* 0x000fce0003f06270 */
[----:B------:R0:W-:Y:S04]  /*25840*/  @!P2 STG.E.U8 desc[UR14][R26.64+0xf9], R9 ;  /* 0x0000f9091a00a986 */ /* 0x0001e8000c10110e */
[----:B------:R-:W-:Y:S01]  /*25850*/  @!P6 STG.E.U8 desc[UR14][R30.64], R11 ;  /* 0x0000000b1e00e986 */ /* 0x000fe2000c10110e */
[C---:B------:R-:W-:Y:S02]  /*25860*/  ISETP.LT.OR P6, PT, R0.reuse, 0x2, !P0 ;  /* 0x000000020000780c */ /* 0x040fe400047c1670 */
[C---:B------:R-:W-:Y:S01]  /*25870*/  ISETP.LT.OR P5, PT, R0.reuse, 0x1, !P0 ;  /* 0x000000010000780c */ /* 0x040fe200047a1670 */
[----:B------:R1:W-:Y:S01]  /*25880*/  @!P3 STG.E.U8 desc[UR14][R30.64+0x1], R13 ;  /* 0x0000010d1e00b986 */ /* 0x0003e2000c10110e */
[----:B------:R-:W-:Y:S02]  /*25890*/  ISETP.LT.OR P2, PT, R0, 0xa, !P1 ;  /* 0x0000000a0000780c */ /* 0x000fe40004f41670 */
[----:B0-----:R-:W-:Y:S01]  /*258a0*/  F2FP.SATFINITE.E4M3.F32.PACK_AB_MERGE_C R9, RZ, R3, RZ ;  /* 0x00000003ff09723e */ /* 0x001fe200048070ff */
[----:B------:R-:W-:-:S02]  /*258b0*/  FMUL R3, R40, UR20 ;  /* 0x0000001428037c20 */ /* 0x000fc40008400000 */
[----:B------:R-:W4:Y:S01]  /*258c0*/  LDL.LU R40, [R1+0x28c] ;  /* 0x00028c0001287983 */ /* 0x000f220000300800 */
[----:B-1----:R-:W-:Y:S02]  /*258d0*/  F2FP.SATFINITE.E4M3.F32.PACK_AB_MERGE_C R13, RZ, R2, RZ ;  /* 0x00000002ff0d723e */ /* 0x002fe400048070ff */
[C---:B------:R-:W-:Y:S01]  /*258e0*/  ISETP.LT.OR P3, PT, R0.reuse, 0x9, !P1 ;  /* 0x000000090000780c */ /* 0x040fe20004f61670 */
[----:B------:R0:W-:Y:S01]  /*258f0*/  @!P6 STG.E.U8 desc[UR14][R28.64+0x1], R7 ;  /* 0x000001071c00e986 */ /* 0x0001e2000c10110e */
[----:B------:R-:W-:Y:S01]  /*25900*/  F2FP.SATFINITE.E4M3.F32.PACK_AB_MERGE_C R5, RZ, R5, RZ ;  /* 0x00000005ff05723e */ /* 0x000fe200048070ff */
[----:B------:R-:W-:Y:S02]  /*25910*/  FMUL R2, R39, UR20 ;  /* 0x0000001427027c20 */ /* 0x000fe40008400000 */
[----:B------:R-:W4:Y:S01]  /*25920*/  LDL.LU R39, [R1+0x290] ;  /* 0x0002900001277983 */ /* 0x000f220000300800 */
[----:B------:R-:W-:Y:S02]  /*25930*/  F2FP.SATFINITE.E4M3.F32.PACK_AB_MERGE_C R11, RZ, R4, RZ ;  /* 0x00000004ff0b723e */ /* 0x000fe400048070ff */
[----:B------:R-:W-:-:S02]  /*25940*/  ISETP.LT.OR P6, PT, R0, 0xa, !P0 ;  /* 0x0000000a0000780c */ /* 0x000fc400047c1670 */
[----:B0-----:R-:W-:Y:S01]  /*25950*/  F2FP.SATFINITE.E4M3.F32.PACK_AB_MERGE_C R7, RZ, R2, RZ ;  /* 0x00000002ff07723e */ /* 0x001fe200048070ff */
[----:B------:R0:W-:Y:S04]  /*25960*/  @!P5 STG.E.U8 desc[UR14][R28.64], R5 ;  /* 0x000000051c00d986 */ /* 0x0001e8000c10110e */
[----:B------:R-:W-:Y:S04]  /*25970*/  @!P2 STG.E.U8 desc[UR14][R30.64+0x9], R11 ;  /* 0x0000090b1e00a986 */ /* 0x000fe8000c10110e */
[----:B------:R1:W-:Y:S01]  /*25980*/  @!P3 STG.E.U8 desc[UR14][R30.64+0x8], R9 ;  /* 0x000008091e00b986 */ /* 0x0003e2000c10110e */
[----:B0-----:R-:W-:-:S05]  /*25990*/  F2FP.SATFINITE.E4M3.F32.PACK_AB_MERGE_C R5, RZ, R3, RZ ;  /* 0x00000003ff05723e */ /* 0x001fca00048070ff */
[----:B------:R4:W-:Y:S01]  /*259a0*/  @!P6 STG.E.U8 desc[UR14][R28.64+0x9], R5 ;  /* 0x000009051c00e986 */ /* 0x0009e2000c10110e */
[----:B------:R-:W-:-:S03]  /*259b0*/  FMUL R4, R38, UR20 ;  /* 0x0000001426047c20 */ /* 0x000fc60008400000 */
[----:B------:R-:W4:Y:S02]  /*259c0*/  LDL.LU R38, [R1+0x294] ;  /* 0x0002940001267983 */ /* 0x000f240000300800 */
[----:B-1----:R-:W-:Y:S01]  /*259d0*/  F2FP.SATFINITE.E4M3.F32.PACK_AB_MERGE_C R9, RZ, R4, RZ ;  /* 0x00000004ff09723e */ /* 0x002fe200048070ff */
[----:B------:R-:W-:Y:S02]  /*259e0*/  FMUL R2, R37, UR20 ;  /* 0x0000001425027c20 */ /* 0x000fe40008400000 */
[----:B------:R-:W4:Y:S03]  /*259f0*/  LDL.LU R37, [R1+0x298] ;  /* 0x0002980001257983 */ /* 0x000f260000300800 */
[----:B------:R-:W-:Y:S01]  /*25a00*/  F2FP.SATFINITE.E4M3.F32.PACK_AB_MERGE_C R11, RZ, R2, RZ ;  /* 0x00000002ff0b723e */ /* 0x000fe200048070ff */
[----:B------:R-:W-:Y:S02]  /*25a10*/  FMUL R2, R36, UR20 ;  /* 0x0000001424027c20 */ /* 0x000fe40008400000 */
[----:B------:R-:W4:Y:S01]  /*25a20*/  LDL.LU R36, [R1+0x29c] ;  /* 0x00029c0001247983 */ /* 0x000f220000300800 */
[----:B--2---:R-:W-:-:S03]  /*25a30*/  FMUL R3, R35, UR20 ;  /* 0x0000001423037c20 */ /* 0x004fc60008400000 */
[----:B------:R-:W2:Y:S01]  /*25a40*/  LDL.LU R35, [R1+0x2a0] ;  /* 0x0002a00001237983 */ /* 0x000ea20000300800 */
[----:B---3--:R-:W-:-:S03]  /*25a50*/  FMUL R4, R33, UR20 ;  /* 0x0000001421047c20 */ /* 0x008fc60008400000 */
[----:B------:R-:W3:Y:S01]  /*25a60*/  LDL.LU R33, [R1+0x2a4] ;  /* 0x0002a40001217983 */ /* 0x000ee20000300800 */
[----:B----4-:R-:W-:-:S03]  /*25a70*/  FMUL R5, R32, UR20 ;  /* 0x0000001420057c20 */ /* 0x010fc60008400000 */
[----:B------:R-:W4:Y:S01]  /*25a80*/  LDL.LU R32, [R1+0x2a8] ;  /* 0x0002a80001207983 */ /* 0x000f220000300800 */
[C---:B------:R-:W-:Y:S02]  /*25a90*/  ISETP.LT.OR P5, PT, R0.reuse, 0x9, !P0 ;  /* 0x000000090000780c */ /* 0x040fe400047a1670 */
[C---:B------:R-:W-:Y:S02]  /*25aa0*/  ISETP.LT.OR P3, PT, R0.reuse, 0x11, !P1 ;  /* 0x000000110000780c */ /* 0x040fe40004f61670 */
[C---:B------:R-:W-:Y:S02]  /*25ab0*/  ISETP.LT.OR P2, PT, R0.reuse, 0x12, !P1 ;  /* 0x000000120000780c */ /* 0x040fe40004f41670 */
[----:B------:R-:W-:-:S07]  /*25ac0*/  ISETP.LT.OR P6, PT, R0, 0x12, !P0 ;  /* 0x000000120000780c */ /* 0x000fce00047c1670 */
[----:B------:R-:W-:Y:S01]  /*25ad0*/  @!P5 STG.E.U8 desc[UR14][R28.64+0x8], R13 ;  /* 0x0000080d1c00d986 */ /* 0x000fe2000c10110e */
[----:B------:R-:W-:-:S03]  /*25ae0*/  ISETP.LT.OR P5, PT, R0, 0x11, !P0 ;  /* 0x000000110000780c */ /* 0x000fc600047a1670 */
[----:B------:R0:W-:Y:S01]  /*25af0*/  @!P3 STG.E.U8 desc[UR14][R30.64+0x10], R7 ;  /* 0x000010071e00b986 */ /* 0x0001e2000c10110e */
[----:B------:R-:W-:-:S03]  /*25b00*/  ISETP.LT.OR P3, PT, R0, 0x19, !P1 ;  /* 0x000000190000780c */ /* 0x000fc60004f61670 */
[----:B------:R1:W-:Y:S01]  /*25b10*/  @!P2 STG.E.U8 desc[UR14][R30.64+0x11], R9 ;  /* 0x000011091e00a986 */ /* 0x0003e2000c10110e */
[----:B------:R-:W-:Y:S02]  /*25b20*/  ISETP.LT.OR P2, PT, R0, 0x1a, !P1 ;  /* 0x0000001a0000780c */ /* 0x000fe40004f41670 */
[----:B0-----:R-:W-:Y:S01]  /*25b30*/  F2FP.SATFINITE.E4M3.F32.PACK_AB_MERGE_C R7, RZ, R2, RZ ;  /* 0x00000002ff07723e */ /* 0x001fe200048070ff */
[----:B------:R-:W-:Y:S01]  /*25b40*/  FMUL R2, R40, UR20 ;  /* 0x0000001428027c20 */ /* 0x000fe20008400000 */
[----:B-1----:R-:W-:Y:S01]  /*25b50*/  F2FP.SATFINITE.E4M3.F32.PACK_AB_MERGE_C R9, RZ, R3, RZ ;  /* 0x00000003ff09723e */ /* 0x002fe200048070ff */
[----:B------:R-:W4:Y:S01]  /*25b60*/  LDL.LU R40, [R1+0x2ac] ;  /* 0x0002ac0001287983 */ /* 0x000f220000300800 */
[----:B------:R-:W-:-:S03]  /*25b70*/  F2FP.SATFINITE.E4M3.F32.PACK_AB_MERGE_C R13, RZ, R4, RZ ;  /* 0x00000004ff0d723e */ /* 0x000fc600048070ff */
[----:B------:R0:W-:Y:S01]  /*25b80*/  @!P6 STG.E.U8 desc[UR14][R28.64+0x11], R7 ;  /* 0x000011071c00e986 */ /* 0x0001e2000c10110e */
[----:B------:R-:W-:Y:S01]  /*25b90*/  ISETP.LT.OR P6, PT, R0, 0x1a, !P0 ;  /* 0x0000001a0000780c */ /* 0x000fe200047c1670 */
[----:B------:R-:W-:Y:S02]  /*25ba0*/  FMUL R3, R39, UR20 ;  /* 0x0000001427037c20 */ /* 0x000fe40008400000 */
[----:B------:R-:W4:Y:S01]  /*25bb0*/  LDL.LU R39, [R1+0x2b0] ;  /* 0x0002b00001277983 */ /* 0x000f220000300800 */
[----:B0-----:R-:W-:-:S03]  /*25bc0*/  F2FP.SATFINITE.E4M3.F32.PACK_AB_MERGE_C R7, RZ, R2, RZ ;  /* 0x00000002ff07723e */ /* 0x001fc600048070ff */
[----:B------:R-:W-:Y:S04]  /*25bd0*/  @!P5 STG.E.U8 desc[UR14][R28.64+0x10], R11 ;  /* 0x0000100b1c00d986 */ /* 0x000fe8000c10110e */
[----:B------:R0:W-:Y:S04]  /*25be0*/  @!P3 STG.E.U8 desc[UR14][R30.64+0x18], R9 ;  /* 0x000018091e00b986 */ /* 0x0001e8000c10110e */
[----:B------:R1:W-:Y:S01]  /*25bf0*/  @!P2 STG.E.U8 desc[UR14][R30.64+0x19], R13 ;  /* 0x0000190d1e00a986 */ /* 0x0003e2000c10110e */
[----:B0-----:R-:W-:-:S03]  /*25c00*/  F2FP.SATFINITE.E4M3.F32.PACK_AB_MERGE_C R9, RZ, R3, RZ ;  /* 0x00000003ff09723e */ /* 0x001fc600048070ff */
[----:B------:R0:W-:Y:S01]  /*25c10*/  @!P6 STG.E.U8 desc[UR14][R28.64+0x19], R7 ;  /* 0x000019071c00e986 */ /* 0x0001e2000c10110e */
[----:B------:R-:W-:-:S03]  /*25c20*/  FMUL R4, R38, UR20 ;  /* 0x0000001426047c20 */ /* 0x000fc60008400000 */
[----:B------:R-:W4:Y:S02]  /*25c30*/  LDL.LU R38, [R1+0x2b4] ;  /* 0x0002b40001267983 */ /* 0x000f240000300800 */
[----:B------:R-:W-:Y:S01]  /*25c40*/  F2FP.SATFINITE.E4M3.F32.PACK_AB_MERGE_C R11, RZ, R4, RZ ;  /* 0x00000004ff0b723e */ /* 0x000fe200048070ff */
[----:B------:R-:W-:Y:S02]  /*25c50*/  FMUL R2, R37, UR20 ;  /* 0x0000001425027c20 */ /* 0x000fe40008400000 */
[----:B------:R-:W4:Y:S03]  /*25c60*/  LDL.LU R37, [R1+0x2b8] ;  /* 0x0002b80001257983 */ /* 0x000f260000300800 */
[----:B-1----:R-:W-:Y:S01]  /*25c70*/  F2FP.SATFINITE.E4M3.F32.PACK_AB_MERGE_C R13, RZ, R2, RZ ;  /* 0x00000002ff0d723e */ /* 0x002fe200048070ff */
[----:B------:R-:W-:Y:S02]  /*25c80*/  FMUL R3, R36, UR20 ;  /* 0x0000001424037c20 */ /* 0x000fe40008400000 */
[----:B------:R-:W4:Y:S01]  /*25c90*/  LDL.LU R36, [R1+0x2bc] ;  /* 0x0002bc0001247983 */ /* 0x000f220000300800 */
[----:B--2---:R-:W-:-:S03]  /*25ca0*/  FMUL R2, R35, UR20 ;  /* 0x0000001423027c20 */ /* 0x004fc60008400000 */
[----:B------:R-:W2:Y:S02]  /*25cb0*/  LDL.LU R35, [R1+0x2c0] ;  /* 0x0002c00001237983 */ /* 0x000ea40000300800 */
[----:B0-----:R-:W-:Y:S01]  /*25cc0*/  F2FP.SATFINITE.E4M3.F32.PACK_AB_MERGE_C R7, RZ, R2, RZ ;  /* 0x00000002ff07723e */ /* 0x001fe200048070ff */
[----:B---3--:R-:W-:Y:S02]  /*25cd0*/  FMUL R4, R33, UR20 ;  /* 0x0000001421047c20 */ /* 0x008fe40008400000 */
[----:B------:R-:W3:Y:S01]  /*25ce0*/  LDL.LU R33, [R1+0x2c4] ;  /* 0x0002c40001217983 */ /* 0x000ee20000300800 */
[----:B----4-:R-:W-:-:S03]  /*25cf0*/  FMUL R2, R32, UR20 ;  /* 0x0000001420027c20 */ /* 0x010fc60008400000 */
[----:B------:R-:W4:Y:S01]  /*25d00*/  LDL.LU R32, [R1+0x2c8] ;  /* 0x0002c80001207983 */ /* 0x000f220000300800 */
[C---:B------:R-:W-:Y:S02]  /*25d10*/  ISETP.LT.OR P5, PT, R0.reuse, 0x19, !P0 ;  /* 0x000000190000780c */ /* 0x040fe400047a1670 */
[C---:B------:R-:W-:Y:S02]  /*25d20*/  ISETP.LT.OR P3, PT, R0.reuse, 0x21, !P1 ;  /* 0x000000210000780c */ /* 0x040fe40004f61670 */
[C---:B------:R-:W-:Y:S02]  /*25d30*/  ISETP.LT.OR P2, PT, R0.reuse, 0x22, !P1 ;  /* 0x000000220000780c */ /* 0x040fe40004f41670 */
[----:B------:R-:W-:Y:S02]  /*25d40*/  F2FP.SATFINITE.E4M3.F32.PACK_AB_MERGE_C R5, RZ, R5, RZ ;  /* 0x00000005ff05723e */ /* 0x000fe400048070ff */
[----:B------:R-:W-:-:S05]  /*25d50*/  ISETP.LT.OR P6, PT, R0, 0x22, !P0 ;  /* 0x000000220000780c */ /* 0x000fca00047c1670 */
[----:B------:R0:W-:Y:S01]  /*25d60*/  @!P5 STG.E.U8 desc[UR14][R28.64+0x18], R5 ;  /* 0x000018051c00d986 */ /* 0x0001e2000c10110e */
[----:B------:R-:W-:-:S03]  /*25d70*/  ISETP.LT.OR P5, PT, R0, 0x21, !P0 ;  /* 0x000000210000780c */ /* 0x000fc600047a1670 */
[----:B------:R-:W-:Y:S01]  /*25d80*/  @!P3 STG.E.U8 desc[UR14][R30.64+0x20], R9 ;  /* 0x000020091e00b986 */ /* 0x000fe2000c10110e */
[----:B------:R-:W-:-:S03]  /*25d90*/  ISETP.LT.OR P3, PT, R0, 0x29, !P1 ;  /* 0x000000290000780c */ /* 0x000fc60004f61670 */
[----:B------:R1:W-:Y:S01]  /*25da0*/  @!P2 STG.E.U8 desc[UR14][R30.64+0x21], R11 ;  /* 0x0000210b1e00a986 */ /* 0x0003e2000c10110e */
[----:B------:R-:W-:Y:S02]  /*25db0*/  ISETP.LT.OR P2, PT, R0, 0x2a, !P1 ;  /* 0x0000002a0000780c */ /* 0x000fe40004f41670 */
[----:B0-----:R-:W-:Y:S02]  /*25dc0*/  F2FP.SATFINITE.E4M3.F32.PACK_AB_MERGE_C R5, RZ, R3, RZ ;  /* 0x00000003ff05723e */ /* 0x001fe400048070ff */
[----:B-1----:R-:W-:Y:S01]  /*25dd0*/  F2FP.SATFINITE.E4M3.F32.PACK_AB_MERGE_C R11, RZ, R2, RZ ;  /* 0x00000002ff0b723e */ /* 0x002fe200048070ff */
[----:B------:R-:W-:Y:S02]  /*25de0*/  FMUL R2, R40, UR20 ;  /* 0x0000001428027c20 */ /* 0x000fe40008400000 */
[----:B------:R-:W4:Y:S01]  /*25df0*/  LDL.LU R40, [R1+0x2cc] ;  /* 0x0002cc0001287983 */ /* 0x000f220000300800 */
[----:B------:R-:W-:-:S03]  /*25e00*/  F2FP.SATFINITE.E4M3.F32.PACK_AB_MERGE_C R9, RZ, R4, RZ ;  /* 0x00000004ff09723e */ /* 0x000fc600048070ff */
[----:B------:R-:W-:Y:S01]  /*25e10*/  @!P6 STG.E.U8 desc[UR14][R28.64+0x21], R5 ;  /* 0x000021051c00e986 */ /* 0x000fe2000c10110e */
[----:B------:R-:W-:-:S03]  /*25e20*/  FMUL R3, R39, UR20 ;  /* 0x0000001427037c20 */ /* 0x000fc60008400000 */
[----:B------:R-:W4:Y:S01]  /*25e30*/  LDL.LU R39, [R1+0x2d0] ;  /* 0x0002d00001277983 */ /* 0x000f220000300800 */
[----:B------:R-:W-:-:S03]  /*25e40*/  ISETP.LT.OR P6, PT, R0, 0x2a, !P0 ;  /* 0x0000002a0000780c */ /* 0x000fc600047c1670 */
[----:B------:R-:W-:Y:S04]  /*25e50*/  @!P5 STG.E.U8 desc[UR14][R28.64+0x20], R13 ;  /* 0x0000200d1c00d986 */ /* 0x000fe8000c10110e */
[----:B------:R0:W-:Y:S04]  /*25e60*/  @!P3 STG.E.U8 desc[UR14][R30.64+0x28], R7 ;  /* 0x000028071e00b986 */ /* 0x0001e8000c10110e */
[----:B------:R1:W-:Y:S01]  /*25e70*/  @!P2 STG.E.U8 desc[UR14][R30.64+0x29], R9 ;  /* 0x000029091e00a986 */ /* 0x0003e2000c10110e */
[----:B0-----:R-:W-:Y:S02]  /*25e80*/  F2FP.SATFINITE.E4M3.F32.PACK_AB_MERGE_C R7, RZ, R2, RZ ;  /* 0x00000002ff07723e */ /* 0x001fe400048070ff */
[----:B-1----:R-:W-:-:S03]  /*25e90*/  F2FP.SATFINITE.E4M3.F32.PACK_AB_MERGE_C R9, RZ, R3, RZ ;  /* 0x00000003ff09723e */ /* 0x002fc600048070ff */
[----:B------:R0:W-:Y:S01]  /*25ea0*/  @!P6 STG.E.U8 desc[UR14][R28.64+0x29], R7 ;  /* 0x000029071c00e986 */ /* 0x0001e2000c10110e */
[----:B------:R-:W-:-:S03]  /*25eb0*/  FMUL R4, R38, UR20 ;  /* 0x0000001426047c20 */ /* 0x000fc60008400000 */
[----:B------:R-:W4:Y:S02]  /*25ec0*/  LDL.LU R38, [R1+0x2d4] ;  /* 0x0002d40001267983 */ /* 0x000f240000300800 */
[----:B------:R-:W-:Y:S01]  /*25ed0*/  F2FP.SATFINITE.E4M3.F32.PACK_AB_MERGE_C R13, RZ, R4, RZ ;  /* 0x00000004ff0d723e */ /* 0x000fe200048070ff */
        /* <DEDUP_REMOVED lines=21> */
[----:B------:R-:W-:Y:S02]  /*26030*/  F2FP.SATFINITE.E4M3.F32.PACK_AB_MERGE_C R5, RZ, R5, RZ ;  /* 0x00000005ff05723e */ /* 0x000fe400048070ff */
[----:B0-----:R-:W-:Y:S02]  /*26040*/  F2FP.SATFINITE.E4M3.F32.PACK_AB_MERGE_C R13, RZ, R2, RZ ;  /* 0x00000002ff0d723e */ /* 0x001fe400048070ff */
[----:B-1----:R-:W-:Y:S01]  /*26050*/  F2FP.SATFINITE.E4M3.F32.PACK_AB_MERGE_C R9, RZ, R3, RZ ;  /* 0x00000003ff09723e */ /* 0x002fe200048070ff */
[----:B------:R-:W-:Y:S02]  /*26060*/  FMUL R3, R40, UR20 ;  /* 0x0000001428037c20 */ /* 0x000fe40008400000 */
[----:B------:R-:W4:Y:S01]  /*26070*/  LDL.LU R40, [R1+0x2ec] ;  /* 0x0002ec0001287983 */ /* 0x000f220000300800 */
[----:B------:R-:W-:Y:S01]  /*26080*/  F2FP.SATFINITE.E4M3.F32.PACK_AB_MERGE_C R11, RZ, R4, RZ ;  /* 0x00000004ff0b723e */ /* 0x000fe200048070ff */
[----:B------:R-:W-:-:S02]  /*26090*/  FMUL R2, R39, UR20 ;  /* 0x0000001427027c20 */ /* 0x000fc40008400000 */
[----:B------:R-:W4:Y:S04]  /*260a0*/  LDL.LU R39, [R1+0x2f0] ;  /* 0x0002f00001277983 */ /* 0x000f280000300800 */
[----:B------:R0:W-:Y:S01]  /*260b0*/  @!P6 STG.E.U8 desc[UR14][R28.64+0x31], R7 ;  /* 0x000031071c00e986 */ /* 0x0001e2000c10110e */
[----:B------:R-:W-:-:S03]  /*260c0*/  ISETP.LT.OR P6, PT, R0, 0x3a, !P0 ;  /* 0x0000003a0000780c */ /* 0x000fc600047c1670 */
[----:B------:R1:W-:Y:S01]  /*260d0*/  @!P5 STG.E.U8 desc[UR14][R28.64+0x30], R5 ;  /* 0x000030051c00d986 */ /* 0x0003e2000c10110e */
[----:B0-----:R-:W-:-:S03]  /*260e0*/  F2FP.SATFINITE.E4M3.F32.PACK_AB_MERGE_C R7, RZ, R2, RZ ;  /* 0x00000002ff07723e */ /* 0x001fc600048070ff */
[----:B------:R-:W-:Y:S01]  /*260f0*/  @!P2 STG.E.U8 desc[UR14][R30.64+0x39], R11 ;  /* 0x0000390b1e00a986 */ /* 0x000fe2000c10110e */
[----:B-1----:R-:W-:-:S03]  /*26100*/  F2FP.SATFINITE.E4M3.F32.PACK_AB_MERGE_C R5, RZ, R3, RZ ;  /* 0x00000003ff05723e */ /* 0x002fc600048070ff */
[----:B------:R0:W-:Y:S04]  /*26110*/  @!P3 STG.E.U8 desc[UR14][R30.64+0x38], R9 ;  /* 0x000038091e00b986 */ /* 0x0001e8000c10110e */
[----:B------:R4:W-:Y:S01]  /*26120*/  @!P6 STG.E.U8 desc[UR14][R28.64+0x39], R5 ;  /* 0x000039051c00e986 */ /* 0x0009e2000c10110e */
[----:B------:R-:W-:-:S03]  /*26130*/  FMUL R4, R38, UR20 ;  /* 0x0000001426047c20 */ /* 0x000fc60008400000 */
[----:B------:R-:W4:Y:S02]  /*26140*/  LDL.LU R38, [R1+0x2f4] ;  /* 0x0002f40001267983 */ /* 0x000f240000300800 */
[----:B0-----:R-:W-:Y:S01]  /*26150*/  F2FP.SATFINITE.E4M3.F32.PACK_AB_MERGE_C R9, RZ, R4, RZ ;  /* 0x00000004ff09723e */ /* 0x001fe200048070ff */
        /* <DEDUP_REMOVED lines=26> */
[----:B------:R0:W-:Y:S01]  /*26300*/  @!P6 STG.E.U8 desc[UR14][R28.64+0x41], R7 ;  /* 0x000041071c00e986 */ /* 0x0001e2000c10110e */
[----:B------:R-:W-:-:S03]  /*26310*/  FMUL R3, R39, UR20 ;  /* 0x0000001427037c20 */ /* 0x000fc60008400000 */
[----:B------:R-:W4:Y:S01]  /*26320*/  LDL.LU R39, [R1+0x310] ;  /* 0x0003100001277983 */ /* 0x000f220000300800 */
[----:B------:R-:W-:Y:S02]  /*26330*/  ISETP.LT.OR P6, PT, R0, 0x4a, !P0 ;  /* 0x0000004a0000780c */ /* 0x000fe400047c1670 */
[----:B0-----:R-:W-:Y:S01]  /*26340*/  F2FP.SATFINITE.E4M3.F32.PACK_AB_MERGE_C R7, RZ, R2, RZ ;  /* 0x00000002ff07723e */ /* 0x001fe200048070ff */
        /* <DEDUP_REMOVED lines=155> */
[----:B------:R-:W-:Y:S01]  /*26d00*/  F2FP.SATFINITE.E4M3.F32.PACK_AB_MERGE_C R9, RZ, R4, RZ ;  /* 0x00000004ff09723e */ /* 0x000fe200048070ff */
[----:B------:R-:W-:-:S02]  /*26d10*/  FMUL R3, R39, UR20 ;  /* 0x0000001427037c20 */ /* 0x000fc40008400000 */
[----:B------:R-:W4:Y:S04]  /*26d20*/  LDL.LU R39, [R1+0x390] ;  /* 0x0003900001277983 */ /* 0x000f280000300800 */
[----:B------:R-:W-:Y:S04]  /*26d30*/  @!P6 STG.E.U8 desc[UR14][R28.64+0x81], R5 ;  /* 0x000081051c00e986 */ /* 0x000fe8000c10110e */
[----:B------:R-:W-:Y:S04]  /*26d40*/  @!P5 STG.E.U8 desc[UR14][R28.64+0x80], R13 ;  /* 0x0000800d1c00d986 */ /* 0x000fe8000c10110e */
[----:B------:R0:W-:Y:S04]  /*26d50*/  @!P3 STG.E.U8 desc[UR14][R30.64+0x88], R7 ;  /* 0x000088071e00b986 */ /* 0x0001e8000c10110e */
[----:B------:R1:W-:Y:S01]  /*26d60*/  @!P2 STG.E.U8 desc[UR14][R30.64+0x89], R9 ;  /* 0x000089091e00a986 */ /* 0x0003e2000c10110e */
[----:B0-----:R-:W-:-:S02]  /*26d70*/  F2FP.SATFINITE.E4M3.F32.PACK_AB_MERGE_C R7, RZ, R2, RZ ;  /* 0x00000002ff07723e */ /* 0x001fc400048070ff */
[----:B-1----:R-:W-:Y:S01]  /*26d80*/  F2FP.SATFINITE.E4M3.F32.PACK_AB_MERGE_C R9, RZ, R3, RZ ;  /* 0x00000003ff09723e */ /* 0x002fe200048070ff */
[----:B------:R-:W-:Y:S02]  /*26d90*/  FMUL R4, R38, UR20 ;  /* 0x0000001426047c20 */ /* 0x000fe40008400000 */
[----:B------:R-:W4:Y:S03]  /*26da0*/  LDL.LU R38, [R1+0x394] ;  /* 0x0003940001267983 */ /* 0x000f260000300800 */
[----:B------:R-:W-:Y:S01]  /*26db0*/  F2FP.SATFINITE.E4M3.F32.PACK_AB_MERGE_C R13, RZ, R4, RZ ;  /* 0x00000004ff0d723e */ /* 0x000fe200048070ff */
[----:B------:R-:W-:Y:S02]  /*26dc0*/  FMUL R5, R37, UR20 ;  /* 0x0000001425057c20 */ /* 0x000fe40008400000 */
[----:B------:R-:W4:Y:S01]  /*26dd0*/  LDL.LU R37, [R1+0x398] ;  /* 0x0003980001257983 */ /* 0x000f220000300800 */
[----:B------:R-:W-:-:S03]  /*26de0*/  FMUL R2, R36, UR20 ;  /* 0x0000001424027c20 */ /* 0x000fc60008400000 */
[----:B------:R-:W4:Y:S01]  /*26df0*/  LDL.LU R36, [R1+0x39c] ;  /* 0x00039c0001247983 */ /* 0x000f220000300800 */
[----:B--2---:R-:W-:-:S03]  /*26e00*/  FMUL R3, R35, UR20 ;  /* 0x0000001423037c20 */ /* 0x004fc60008400000 */
[----:B------:R-:W2:Y:S01]  /*26e10*/  LDL.LU R35, [R1+0x3a0] ;  /* 0x0003a00001237983 */ /* 0x000ea20000300800 */
        /* <DEDUP_REMOVED lines=9> */
[----:B------:R0:W-:Y:S01]  /*26eb0*/  @!P6 STG.E.U8 desc[UR14][R28.64+0x89], R7 ;  /* 0x000089071c00e986 */ /* 0x0001e2000c10110e */
[----:B------:R-:W-:-:S03]  /*26ec0*/  ISETP.LT.OR P6, PT, R0, 0x92, !P0 ;  /* 0x000000920000780c */ /* 0x000fc600047c1670 */
[----:B------:R-:W-:Y:S01]  /*26ed0*/  @!P5 STG.E.U8 desc[UR14][R28.64+0x88], R11 ;  /* 0x0000880b1c00d986 */ /* 0x000fe2000c10110e */
[----:B------:R-:W-:-:S03]  /*26ee0*/  ISETP.LT.OR P5, PT, R0, 0x91, !P0 ;  /* 0x000000910000780c */ /* 0x000fc600047a1670 */
[----:B------:R1:W-:Y:S01]  /*26ef0*/  @!P3 STG.E.U8 desc[UR14][R30.64+0x90], R9 ;  /* 0x000090091e00b986 */ /* 0x0003e2000c10110e */
[C---:B------:R-:W-:Y:S02]  /*26f00*/  ISETP.LT.OR P3, PT, R0.reuse, 0x99, !P1 ;  /* 0x000000990000780c */ /* 0x040fe40004f61670 */
[----:B0-----:R-:W-:Y:S01]  /*26f10*/  F2FP.SATFINITE.E4M3.F32.PACK_AB_MERGE_C R7, RZ, R2, RZ ;  /* 0x00000002ff07723e */ /* 0x001fe200048070ff */
[----:B------:R-:W-:Y:S01]  /*26f20*/  @!P2 STG.E.U8 desc[UR14][R30.64+0x91], R13 ;  /* 0x0000910d1e00a986 */ /* 0x000fe2000c10110e */
[----:B------:R-:W-:Y:S02]  /*26f30*/  ISETP.LT.OR P2, PT, R0, 0x9a, !P1 ;  /* 0x0000009a0000780c */ /* 0x000fe40004f41670 */
        /* <DEDUP_REMOVED lines=86> */
[----:B------:R0:W-:Y:S01]  /*274a0*/  @!P6 STG.E.U8 desc[UR14][R28.64+0xb1], R7 ;  /* 0x0000b1071c00e986 */ /* 0x0001e2000c10110e */
[----:B------:R-:W-:-:S03]  /*274b0*/  ISETP.LT.OR P6, PT, R0, 0xba, !P0 ;  /* 0x000000ba0000780c */ /* 0x000fc600047c1670 */
[----:B------:R-:W4:Y:S04]  /*274c0*/  LDL.LU R39, [R1+0x3f0] ;  /* 0x0003f00001277983 */ /* 0x000f280000300800 */
        /* <DEDUP_REMOVED lines=33> */
[----:B------:R0:W-:Y:S01]  /*276e0*/  @!P6 STG.E.U8 desc[UR14][R28.64+0xc1], R7 ;  /* 0x0000c1071c00e986 */ /* 0x0001e2000c10110e */
[----:B------:R-:W-:-:S03]  /*276f0*/  ISETP.LT.OR P6, PT, R0, 0xca, !P0 ;  /* 0x000000ca0000780c */ /* 0x000fc600047c1670 */
[----:B------:R-:W4:Y:S01]  /*27700*/  LDL.LU R40, [R1+0x40c] ;  /* 0x00040c0001287983 */ /* 0x000f220000300800 */
[----:B------:R-:W-:Y:S01]  /*27710*/  F2FP.SATFINITE.E4M3.F32.PACK_AB_MERGE_C R13, RZ, R4, RZ ;  /* 0x00000004ff0d723e */ /* 0x000fe200048070ff */
        /* <DEDUP_REMOVED lines=24> */
[C---:B------:R-:W-:Y:S01]  /*278a0*/  ISETP.LT.OR P3, PT, R0.reuse, 0xd1, !P1 ;  /* 0x000000d10000780c */ /* 0x040fe20004f61670 */
[----:B------:R-:W4:Y:S01]  /*278b0*/  LDL.LU R42, [R1+0x42c] ;  /* 0x00042c00012a7983 */ /* 0x000f220000300800 */
[C---:B------:R-:W-:Y:S02]  /*278c0*/  ISETP.LT.OR P2, PT, R0.reuse, 0xd2, !P1 ;  /* 0x000000d20000780c */ /* 0x040fe40004f41670 */
[----:B------:R-:W-:Y:S02]  /*278d0*/  ISETP.LT.OR P6, PT, R0, 0xd2, !P0 ;  /* 0x000000d20000780c */ /* 0x000fe400047c1670 */
[----:B------:R-:W-:-:S05]  /*278e0*/  F2FP.SATFINITE.E4M3.F32.PACK_AB_MERGE_C R5, RZ, R5, RZ ;  /* 0x00000005ff05723e */ /* 0x000fca00048070ff */
[----:B------:R0:W-:Y:S01]  /*278f0*/  @!P5 STG.E.U8 desc[UR14][R28.64+0xc8], R5 ;  /* 0x0000c8051c00d986 */ /* 0x0001e2000c10110e */
[----:B------:R-:W-:-:S03]  /*27900*/  ISETP.LT.OR P5, PT, R0, 0xd1, !P0 ;  /* 0x000000d10000780c */ /* 0x000fc600047a1670 */
[----:B------:R-:W-:Y:S01]  /*27910*/  @!P3 STG.E.U8 desc[UR14][R30.64+0xd0], R9 ;  /* 0x0000d0091e00b986 */ /* 0x000fe2000c10110e */
[----:B------:R-:W-:-:S03]  /*27920*/  ISETP.LT.OR P3, PT, R0, 0xd9, !P1 ;  /* 0x000000d90000780c */ /* 0x000fc60004f61670 */
[----:B------:R1:W-:Y:S01]  /*27930*/  @!P2 STG.E.U8 desc[UR14][R30.64+0xd1], R11 ;  /* 0x0000d10b1e00a986 */ /* 0x0003e2000c10110e */
[----:B0-----:R-:W-:Y:S02]  /*27940*/  F2FP.SATFINITE.E4M3.F32.PACK_AB_MERGE_C R5, RZ, R3, RZ ;  /* 0x00000003ff05723e */ /* 0x001fe400048070ff */
[----:B------:R-:W-:-:S03]  /*27950*/  ISETP.LT.OR P2, PT, R0, 0xda, !P1 ;  /* 0x000000da0000780c */ /* 0x000fc60004f41670 */
[----:B------:R-:W-:Y:S01]  /*27960*/  @!P6 STG.E.U8 desc[UR14][R28.64+0xd1], R5 ;  /* 0x0000d1051c00e986 */ /* 0x000fe2000c10110e */
[----:B-1----:R-:W-:Y:S02]  /*27970*/  F2FP.SATFINITE.E4M3.F32.PACK_AB_MERGE_C R11, RZ, R2, RZ ;  /* 0x00000002ff0b723e */ /* 0x002fe400048070ff */
[----:B------:R-:W-:Y:S01]  /*27980*/  ISETP.LT.OR P6, PT, R0, 0xda, !P0 ;  /* 0x000000da0000780c */ /* 0x000fe200047c1670 */
[----:B------:R-:W-:Y:S02]  /*27990*/  FMUL R2, R40, UR20 ;  /* 0x0000001428027c20 */ /* 0x000fe40008400000 */
[----:B------:R-:W4:Y:S01]  /*279a0*/  LDL.LU R40, [R1+0x430] ;  /* 0x0004300001287983 */ /* 0x000f220000300800 */
[----:B------:R-:W-:-:S03]  /*279b0*/  FMUL R3, R39, UR20 ;  /* 0x0000001427037c20 */ /* 0x000fc60008400000 */
[----:B------:R-:W4:Y:S01]  /*279c0*/  LDL.LU R39, [R1+0x434] ;  /* 0x0004340001277983 */ /* 0x000f220000300800 */
[----:B------:R-:W-:-:S03]  /*279d0*/  F2FP.SATFINITE.E4M3.F32.PACK_AB_MERGE_C R9, RZ, R4, RZ ;  /* 0x00000004ff09723e */ /* 0x000fc600048070ff */
        /* <DEDUP_REMOVED lines=13> */
[----:B--2---:R-:W-:Y:S01]  /*27ab0*/  FMUL R3, R35, UR20 ;  /* 0x0000001423037c20 */ /* 0x004fe20008400000 */
[----:B0-----:R-:W-:Y:S02]  /*27ac0*/  F2FP.SATFINITE.E4M3.F32.PACK_AB_MERGE_C R7, RZ, R2, RZ ;  /* 0x00000002ff07723e */ /* 0x001fe400048070ff */
        /* <DEDUP_REMOVED lines=15> */
[----:B------:R-:W-:Y:S02]  /*27bc0*/  F2FP.SATFINITE.E4M3.F32.PACK_AB_MERGE_C R5, RZ, R5, RZ ;  /* 0x00000005ff05723e */ /* 0x000fe400048070ff */
[----:B0-----:R-:W-:Y:S01]  /*27bd0*/  F2FP.SATFINITE.E4M3.F32.PACK_AB_MERGE_C R11, RZ, R4, RZ ;  /* 0x00000004ff0b723e */ /* 0x001fe200048070ff */
[----:B------:R0:W-:Y:S01]  /*27be0*/  @!P6 STG.E.U8 desc[UR14][R28.64+0xe1], R7 ;  /* 0x0000e1071c00e986 */ /* 0x0001e2000c10110e */
[C---:B------:R-:W-:Y:S02]  /*27bf0*/  ISETP.LT.OR P6, PT, R0.reuse, 0xea, !P0 ;  /* 0x000000ea0000780c */ /* 0x040fe400047c1670 */
[----:B-1----:R-:W-:Y:S01]  /*27c00*/  F2FP.SATFINITE.E4M3.F32.PACK_AB_MERGE_C R9, RZ, R3, RZ ;  /* 0x00000003ff09723e */ /* 0x002fe200048070ff */
[----:B------:R1:W-:Y:S01]  /*27c10*/  @!P5 STG.E.U8 desc[UR14][R28.64+0xe0], R5 ;  /* 0x0000e0051c00d986 */ /* 0x0003e2000c10110e */
[----:B------:R-:W-:-:S03]  /*27c20*/  ISETP.LT.OR P5, PT, R0, 0xe9, !P0 ;  /* 0x000000e90000780c */ /* 0x000fc600047a1670 */
[----:B------:R-:W-:Y:S01]  /*27c30*/  @!P2 STG.E.U8 desc[UR14][R30.64+0xe9], R11 ;  /* 0x0000e90b1e00a986 */ /* 0x000fe2000c10110e */
[----:B------:R-:W-:Y:S01]  /*27c40*/  ISETP.LT.OR P2, PT, R0, 0xf2, !P1 ;  /* 0x000000f20000780c */ /* 0x000fe20004f41670 */
[----:B------:R-:W-:Y:S02]  /*27c50*/  FMUL R3, R42, UR20 ;  /* 0x000000142a037c20 */ /* 0x000fe40008400000 */
[----:B------:R1:W-:Y:S01]  /*27c60*/  @!P3 STG.E.U8 desc[UR14][R30.64+0xe8], R9 ;  /* 0x0000e8091e00b986 */ /* 0x0003e2000c10110e */
[----:B------:R-:W-:Y:S02]  /*27c70*/  ISETP.LT.OR P3, PT, R0, 0xf1, !P1 ;  /* 0x000000f10000780c */ /* 0x000fe40004f61670 */
[----:B------:R-:W-:Y:S01]  /*27c80*/  F2FP.SATFINITE.E4M3.F32.PACK_AB_MERGE_C R13, RZ, R2, RZ ;  /* 0x00000002ff0d723e */ /* 0x000fe200048070ff */
[----:B------:R-:W-:Y:S01]  /*27c90*/  FMUL R4, R39, UR20 ;  /* 0x0000001427047c20 */ /* 0x000fe20008400000 */
[----:B------:R-:W-:Y:S01]  /*27ca0*/  FMUL R2, R40, UR20 ;  /* 0x0000001428027c20 */ /* 0x000fe20008400000 */
[----:B------:R-:W-:-:S03]  /*27cb0*/  F2FP.SATFINITE.E4M3.F32.PACK_AB_MERGE_C R3, RZ, R3, RZ ;  /* 0x00000003ff03723e */ /* 0x000fc600048070ff */
[----:B0-----:R-:W-:Y:S02]  /*27cc0*/  F2FP.SATFINITE.E4M3.F32.PACK_AB_MERGE_C R7, RZ, R4, RZ ;  /* 0x00000004ff07723e */ /* 0x001fe400048070ff */
[----:B-1----:R-:W-:Y:S01]  /*27cd0*/  F2FP.SATFINITE.E4M3.F32.PACK_AB_MERGE_C R5, RZ, R2, RZ ;  /* 0x00000002ff05723e */ /* 0x002fe200048070ff */
[----:B------:R-:W-:Y:S01]  /*27ce0*/  @!P5 STG.E.U8 desc[UR14][R28.64+0xe8], R13 ;  /* 0x0000e80d1c00d986 */ /* 0x000fe2000c10110e */
[----:B------:R-:W-:-:S03]  /*27cf0*/  ISETP.LT.OR P5, PT, R0, 0xf1, !P0 ;  /* 0x000000f10000780c */ /* 0x000fc600047a1670 */
[----:B------:R2:W-:Y:S01]  /*27d00*/  @!P6 STG.E.U8 desc[UR14][R28.64+0xe9], R3 ;  /* 0x0000e9031c00e986 */ /* 0x0005e2000c10110e */
[----:B------:R-:W-:-:S03]  /*27d10*/  ISETP.LT.OR P6, PT, R0, 0xf2, !P0 ;  /* 0x000000f20000780c */ /* 0x000fc600047c1670 */
[----:B------:R0:W-:Y:S01]  /*27d20*/  @!P2 STG.E.U8 desc[UR14][R30.64+0xf1], R7 ;  /* 0x0000f1071e00a986 */ /* 0x0001e2000c10110e */
[C---:B------:R-:W-:Y:S02]  /*27d30*/  ISETP.LT.OR P2, PT, R0.reuse, 0xf9, !P1 ;  /* 0x000000f90000780c */ /* 0x040fe40004f41670 */
[C---:B------:R-:W-:Y:S01]  /*27d40*/  ISETP.LT.OR P1, PT, R0.reuse, 0xfa, !P1 ;  /* 0x000000fa0000780c */ /* 0x040fe20004f21670 */
[----:B------:R4:W-:Y:S01]  /*27d50*/  @!P3 STG.E.U8 desc[UR14][R30.64+0xf0], R5 ;  /* 0x0000f0051e00b986 */ /* 0x0009e2000c10110e */
[C---:B------:R-:W-:Y:S02]  /*27d60*/  ISETP.LT.OR P3, PT, R0.reuse, 0xf9, !P0 ;  /* 0x000000f90000780c */ /* 0x040fe40004761670 */
[----:B------:R-:W-:Y:S01]  /*27d70*/  ISETP.LT.OR P0, PT, R0, 0xfa, !P0 ;  /* 0x000000fa0000780c */ /* 0x000fe20004701670 */
[----:B------:R-:W-:-:S05]  /*27d80*/  FMUL R2, R38, UR20 ;  /* 0x0000001426027c20 */ /* 0x000fca0008400000 */
[----:B------:R-:W-:-:S05]  /*27d90*/  F2FP.SATFINITE.E4M3.F32.PACK_AB_MERGE_C R9, RZ, R2, RZ ;  /* 0x00000002ff09723e */ /* 0x000fca00048070ff */
[----:B------:R1:W-:Y:S01]  /*27da0*/  @!P5 STG.E.U8 desc[UR14][R28.64+0xf0], R9 ;  /* 0x0000f0091c00d986 */ /* 0x0003e2000c10110e */
[----:B------:R-:W-:Y:S01]  /*27db0*/  FMUL R0, R37, UR20 ;  /* 0x0000001425007c20 */ /* 0x000fe20008400000 */
[----:B------:R-:W-:Y:S01]  /*27dc0*/  FMUL R2, R36, UR20 ;  /* 0x0000001424027c20 */ /* 0x000fe20008400000 */
[----:B--2---:R-:W-:-:S03]  /*27dd0*/  FMUL R3, R35, UR20 ;  /* 0x0000001423037c20 */ /* 0x004fc60008400000 */
[----:B0-----:R-:W-:Y:S02]  /*27de0*/  F2FP.SATFINITE.E4M3.F32.PACK_AB_MERGE_C R7, RZ, R0, RZ ;  /* 0x00000000ff07723e */ /* 0x001fe400048070ff */
[----:B------:R-:W-:Y:S02]  /*27df0*/  F2FP.SATFINITE.E4M3.F32.PACK_AB_MERGE_C R11, RZ, R2, RZ ;  /* 0x00000002ff0b723e */ /* 0x000fe400048070ff */
[----:B------:R-:W-:Y:S01]  /*27e00*/  F2FP.SATFINITE.E4M3.F32.PACK_AB_MERGE_C R3, RZ, R3, RZ ;  /* 0x00000003ff03723e */ /* 0x000fe200048070ff */
[----:B------:R1:W-:Y:S04]  /*27e10*/  @!P6 STG.E.U8 desc[UR14][R28.64+0xf1], R7 ;  /* 0x0000f1071c00e986 */ /* 0x0003e8000c10110e */
[----:B------:R1:W-:Y:S04]  /*27e20*/  @!P2 STG.E.U8 desc[UR14][R30.64+0xf8], R11 ;  /* 0x0000f80b1e00a986 */ /* 0x0003e8000c10110e */
[----:B------:R1:W-:Y:S01]  /*27e30*/  @!P1 STG.E.U8 desc[UR14][R30.64+0xf9], R3 ;  /* 0x0000f9031e009986 */ /* 0x0003e2000c10110e */
[----:B---3--:R-:W-:Y:S01]  /*27e40*/  FMUL R4, R33, UR20 ;  /* 0x0000001421047c20 */ /* 0x008fe20008400000 */
[----:B----4-:R-:W-:-:S04]  /*27e50*/  FMUL R5, R32, UR20 ;  /* 0x0000001420057c20 */ /* 0x010fc80008400000 */
[----:B------:R-:W-:Y:S02]  /*27e60*/  F2FP.SATFINITE.E4M3.F32.PACK_AB_MERGE_C R13, RZ, R4, RZ ;  /* 0x00000004ff0d723e */ /* 0x000fe400048070ff */
[----:B------:R-:W-:-:S03]  /*27e70*/  F2FP.SATFINITE.E4M3.F32.PACK_AB_MERGE_C R5, RZ, R5, RZ ;  /* 0x00000005ff05723e */ /* 0x000fc600048070ff */
[----:B------:R1:W-:Y:S04]  /*27e80*/  @!P3 STG.E.U8 desc[UR14][R28.64+0xf8], R13 ;  /* 0x0000f80d1c00b986 */ /* 0x0003e8000c10110e */
[----:B------:R1:W-:Y:S02]  /*27e90*/  @!P0 STG.E.U8 desc[UR14][R28.64+0xf9], R5 ;  /* 0x0000f9051c008986 */ /* 0x0003e4000c10110e */
.L_x_551:
[----:B------:R-:W-:Y:S05]  /*27ea0*/  BSYNC B0 ;  /* 0x0000000000007941 */ /* 0x000fea0003800000 */
.L_x_37:
[----:B-12---:R-:W2:Y:S04]  /*27eb0*/  LDL.LU R3, [R1+0x458] ;  /* 0x0004580001037983 */ /* 0x006ea80000300800 */
[----:B-----5:R-:W2:Y:S01]  /*27ec0*/  LDL.LU R2, [R1+0x45c] ;  /* 0x00045c0001027983 */ /* 0x020ea20000300800 */
[----:B------:R-:W-:Y:S01]  /*27ed0*/  ULDC UR6, c[0x0][0xc] ;  /* 0x0000030000067ab9 */ /* 0x000fe20000000800 */
[----:B------:R-:W-:Y:S01]  /*27ee0*/  ULDC UR7, c[0x0][0x10] ;  /* 0x0000040000077ab9 */ /* 0x000fe20000000800 */
[----:B---34-:R-:W2:Y:S01]  /*27ef0*/  LDC R5, c[0x0][0x14] ;  /* 0x00000500ff057b82 */ /* 0x018ea20000000800 */
[----:B------:R-:W-:Y:S01]  /*27f00*/  UIMAD.WIDE.U32 UR6, UR6, UR7, URZ ;  /* 0x00000007060672a5 */ /* 0x000fe2000f8e003f */
[----:B------:R-:W-:Y:S01]  /*27f10*/  PRMT R0, RZ, 0x7610, R0 ;  /* 0x00007610ff007816 */ /* 0x000fe20000000000 */
[----:B------:R-:W-:-:S04]  /*27f20*/  UMOV UR9, 0xffffffff ;  /* 0xffffffff00097882 */ /* 0x000fc80000000000 */
[----:B--2---:R-:W-:-:S04]  /*27f30*/  IMAD.WIDE.U32 R2, R5, UR6, R2 ;  /* 0x0000000605027c25 */ /* 0x004fc8000f8e0002 */
[----:B------:R-:W-:Y:S01]  /*27f40*/  IMAD R5, R5, UR7, RZ ;  /* 0x0000000705057c24 */ /* 0x000fe2000f8e02ff */
[----:B------:R-:W-:Y:S01]  /*27f50*/  ULDC.64 UR6, c[0x0][0x650] ;  /* 0x0001940000067ab9 */ /* 0x000fe20000000a00 */
[----:B------:R-:W-:Y:S01]  /*27f60*/  IMAD.MOV.U32 R11, RZ, RZ, R2 ;  /* 0x000000ffff0b7224 */ /* 0x000fe200078e0002 */
[----:B------:R-:W-:Y:S01]  /*27f70*/  ISETP.GE.U32.AND P0, PT, R2, UR6, PT ;  /* 0x0000000602007c0c */ /* 0x000fe2000bf06070 */
[----:B------:R-:W-:Y:S02]  /*27f80*/  IMAD.IADD R13, R3, 0x1, R5 ;  /* 0x00000001030d7824 */ /* 0x000fe400078e0205 */
[----:B------:R-:W-:-:S03]  /*27f90*/  IMAD.MOV.U32 R2, RZ, RZ, -0x1 ;  /* 0xffffffffff027424 */ /* 0x000fc600078e00ff */
[----:B------:R1:W-:Y:S01]  /*27fa0*/  STL [R1+0x458], R13 ;  /* 0x0004580d01007387 */ /* 0x0003e20000100800 */
[----:B------:R-:W-:-:S03]  /*27fb0*/  ISETP.GE.U32.AND.EX P0, PT, R13, UR7, PT, P0 ;  /* 0x000000070d007c0c */ /* 0x000fc6000bf06100 */
[----:B------:R1:W-:Y:S04]  /*27fc0*/  STL [R1+0x45c], R11 ;  /* 0x00045c0b01007387 */ /* 0x0003e80000100800 */
[----:B------:R1:W-:Y:S06]  /*27fd0*/  STL [R1+0x460], R2 ;  /* 0x0004600201007387 */ /* 0x0003ec0000100800 */
[----:B------:R-:W-:Y:S05]  /*27fe0*/  @P0 BRA `(.L_x_552) ;  /* 0x0000000400740947 */ /* 0x000fea0003800000 */
[----:B------:R-:W2:Y:S01]  /*27ff0*/  S2R R8, SR_CTAID.X ;  /* 0x0000000000087919 */ /* 0x000ea20000002500 */
[----:B------:R-:W-:Y:S01]  /*28000*/  ULDC.64 UR18, c[0x0][0x628] ;  /* 0x00018a0000127ab9 */ /* 0x000fe20000000a00 */
[----:B------:R-:W3:Y:S01]  /*28010*/  LDC R9, c[0x0][0x144] ;  /* 0x00005100ff097b82 */ /* 0x000ee20000000800 */
[----:B------:R-:W-:Y:S01]  /*28020*/  ULDC UR6, c[0x0][0x150] ;  /* 0x0000540000067ab9 */ /* 0x000fe20000000800 */
[----:B------:R-:W4:Y:S01]  /*28030*/  S2R R12, SR_CTAID.Y ;  /* 0x00000000000c7919 */ /* 0x000f220000002600 */
[----:B------:R-:W-:Y:S01]  /*28040*/  ISETP.NE.U32.AND P0, PT, RZ, UR18, PT ;  /* 0x00000012ff007c0c */ /* 0x000fe2000bf05070 */
[----:B------:R-:W-:Y:S01]  /*28050*/  ULDC UR23, c[0x0][0x630] ;  /* 0x00018c0000177ab9 */ /* 0x000fe20000000800 */
[----:B------:R-:W-:Y:S02]  /*28060*/  R2UR UR16, R11 ;  /* 0x000000000b1072ca */ /* 0x000fe400000e0000 */
[----:B------:R-:W-:Y:S01]  /*28070*/  ISETP.NE.AND.EX P0, PT, RZ, UR19, PT, P0 ;  /* 0x00000013ff007c0c */ /* 0x000fe2000bf05300 */
[----:B0-----:R-:W0:Y:S01]  /*28080*/  LDC.64 R6, c[0x0][0x620] ;  /* 0x00018800ff067b82 */ /* 0x001e220000000a00 */
[----:B------:R-:W-:-:S02]  /*28090*/  R2UR UR17, R13 ;  /* 0x000000000d1172ca */ /* 0x000fc400000e0000 */
[----:B--2---:R-:W-:-:S05]  /*280a0*/  I2FP.F32.U32 R0, R8 ;  /* 0x0000000800007245 */ /* 0x004fca0000201000 */
[----:B------:R-:W-:-:S06]  /*280b0*/  FMUL R0, R0, UR6 ;  /* 0x0000000600007c20 */ /* 0x000fcc0008400000 */
[----:B------:R-:W2:Y:S01]  /*280c0*/  F2I.U32.TRUNC.NTZ R0, R0 ;  /* 0x0000000000007305 */ /* 0x000ea2000020f000 */
[----:B----4-:R-:W-:Y:S05]  /*280d0*/  @!P0 BRA `(.L_x_553) ;  /* 0x0000000000308947 */ /* 0x010fea0003800000 */
        /* <DEDUP_REMOVED lines=12> */
.L_x_553:
[----:B------:R-:W-:Y:S01]  /*281a0*/  USHF.R.U64 UR9, UR16, UR23, UR17 ;  /* 0x0000001710097299 */ /* 0x000fe20008001211 */
[----:B------:R-:W4:Y:S01]  /*281b0*/  LDC.64 R22, c[0x0][0x640] ;  /* 0x00019000ff167b82 */ /* 0x000f220000000a00 */
[----:B------:R-:W-:Y:S01]  /*281c0*/  USHF.R.U32.HI UR6, URZ, UR23, UR17 ;  /* 0x000000173f067299 */ /* 0x000fe20008011611 */
[----:B--2---:R-:W-:Y:S02]  /*281d0*/  IMAD.MOV R10, RZ, RZ, -R0 ;  /* 0x000000ffff0a7224 */ /* 0x004fe400078e0a00 */
[----:B-1----:R-:W-:Y:S01]  /*281e0*/  IMAD.MOV.U32 R2, RZ, RZ, R11 ;  /* 0x000000ffff027224 */ /* 0x002fe200078e000b */
[----:B------:R-:W-:Y:S01]  /*281f0*/  IADD3 R5, P0, RZ, -UR9, RZ ;  /* 0x80000009ff057c10 */ /* 0x000fe2000ff1e0ff */
[----:B---3--:R-:W-:Y:S02]  /*28200*/  IMAD R18, R9, R10, R8 ;  /* 0x0000000a09127224 */ /* 0x008fe400078e0208 */
[----:B------:R-:W1:Y:S02]  /*28210*/  LDC R4, c[0x0][0x618] ;  /* 0x00018600ff047b82 */ /* 0x000e640000000800 */
[----:B------:R-:W-:Y:S01]  /*28220*/  IMAD.X R3, RZ, RZ, ~UR6, P0 ;  /* 0x80000006ff037e24 */ /* 0x000fe200080e06ff */
[----:B------:R-:W-:-:S03]  /*28230*/  ULDC UR6, c[0x0][0x154] ;  /* 0x0000550000067ab9 */ /* 0x000fc60000000800 */
[-C--:B0-----:R-:W-:Y:S02]  /*28240*/  IMAD R0, R3, R6.reuse, RZ ;  /* 0x0000000603007224 */ /* 0x081fe400078e02ff */
[----:B------:R-:W0:Y:S01]  /*28250*/  LDC R14, c[0x0][0x608] ;  /* 0x00018200ff0e7b82 */ /* 0x000e220000000800 */
[----:B------:R-:W-:Y:S02]  /*28260*/  IMAD.MOV.U32 R3, RZ, RZ, R13 ;  /* 0x000000ffff037224 */ /* 0x000fe400078e000d */
[----:B------:R-:W-:-:S05]  /*28270*/  IMAD.WIDE.U32 R2, R5, R6, R2 ;  /* 0x0000000605027225 */ /* 0x000fca00078e0002 */
[----:B------:R-:W2:Y:S01]  /*28280*/  LDC R20, c[0x0][0x658] ;  /* 0x00019600ff147b82 */ /* 0x000ea20000000800 */
[----:B------:R-:W-:Y:S01]  /*28290*/  IMAD R5, R5, R7, R0 ;  /* 0x0000000705057224 */ /* 0x000fe200078e0200 */
[----:B------:R-:W-:Y:S01]  /*282a0*/  I2FP.F32.U32 R0, R12 ;  /* 0x0000000c00007245 */ /* 0x000fe20000201000 */
[----:B------:R-:W-:Y:S01]  /*282b0*/  IMAD.MOV.U32 R7, RZ, RZ, 0x1 ;  /* 0x00000001ff077424 */ /* 0x000fe200078e00ff */
[----:B----4-:R-:W-:Y:S01]  /*282c0*/  ISETP.NE.U32.AND P0, PT, R22, RZ, PT ;  /* 0x000000ff1600720c */ /* 0x010fe20003f05070 */
[----:B------:R-:W-:Y:S02]  /*282d0*/  IMAD.IADD R3, R3, 0x1, R5 ;  /* 0x0000000103037824 */ /* 0x000fe400078e0205 */
[----:B------:R-:W-:Y:S01]  /*282e0*/  FMUL R0, R0, UR6 ;  /* 0x0000000600007c20 */ /* 0x000fe20008400000 */
[----:B------:R-:W3:Y:S01]  /*282f0*/  LDC R15, c[0x0][0x148] ;  /* 0x00005200ff0f7b82 */ /* 0x000ee20000000800 */
[----:B------:R-:W-:Y:S01]  /*28300*/  ISETP.NE.AND.EX P0, PT, R23, RZ, PT, P0 ;  /* 0x000000ff1700720c */ /* 0x000fe20003f05300 */
[----:B------:R-:W-:Y:S01]  /*28310*/  IMAD.MOV.U32 R5, RZ, RZ, -0x1 ;  /* 0xffffffffff057424 */ /* 0x000fe200078e00ff */
[-CC-:B-1----:R-:W-:Y:S01]  /*28320*/  SHF.R.U64 R10, R2, R4.reuse, R3.reuse ;  /* 0x00000004020a7219 */ /* 0x182fe20000001203 */
[----:B------:R1:W4:Y:S01]  /*28330*/  F2I.U32.TRUNC.NTZ R13, R0 ;  /* 0x00000000000d7305 */ /* 0x000322000020f000 */
[----:B------:R-:W-:-:S03]  /*28340*/  SHF.R.U32.HI R3, RZ, R4, R3 ;  /* 0x00000004ff037219 */ /* 0x000fc60000011603 */
[----:B------:R-:W1:Y:S01]  /*28350*/  LDC R16, c[0x0][0x600] ;  /* 0x00018000ff107b82 */ /* 0x000e620000000800 */
[-CC-:B0-----:R-:W-:Y:S02]  /*28360*/  SHF.R.U64 R8, R10, R14.reuse, R3.reuse ;  /* 0x0000000e0a087219 */ /* 0x181fe40000001203 */
[----:B------:R-:W-:-:S05]  /*28370*/  SHF.R.U32.HI R3, RZ, R14, R3 ;  /* 0x0000000eff037219 */ /* 0x000fca0000011603 */
[----:B------:R-:W0:Y:S01]  /*28380*/  LDC R17, c[0x0][0x648] ;  /* 0x00019200ff117b82 */ /* 0x000e220000000800 */
[-CC-:B--2---:R-:W-:Y:S02]  /*28390*/  SHF.R.U64 R11, R8, R20.reuse, R3.reuse ;  /* 0x00000014080b7219 */ /* 0x184fe40000001203 */
[-C--:B------:R-:W-:Y:S02]  /*283a0*/  SHF.L.U32 R5, R5, R20.reuse, RZ ;  /* 0x0000001405057219 */ /* 0x080fe400000006ff */
[-C--:B------:R-:W-:Y:S01]  /*283b0*/  SHF.R.U32.HI R3, RZ, R20.reuse, R3 ;  /* 0x00000014ff037219 */ /* 0x080fe20000011603 */
[----:B------:R-:W-:Y:S01]  /*283c0*/  IMAD.MOV.U32 R2, RZ, RZ, R11 ;  /* 0x000000ffff027224 */ /* 0x000fe200078e000b */
[----:B------:R-:W-:Y:S01]  /*283d0*/  SHF.L.U32 R20, R7, R20, RZ ;  /* 0x0000001407147219 */ /* 0x000fe200000006ff */
[----:B------:R-:W2:Y:S01]  /*283e0*/  LDC R19, c[0x0][0x638] ;  /* 0x00018e00ff137b82 */ /* 0x000ea20000000800 */
[----:B------:R-:W-:-:S07]  /*283f0*/  LOP3.LUT R41, RZ, R5, RZ, 0x33, !PT ;  /* 0x00000005ff297212 */ /* 0x000fce00078e33ff */
[----:B------:R-:W0:Y:S01]  /*28400*/  LDC R21, c[0x0][0x610] ;  /* 0x00018400ff157b82 */ /* 0x000e220000000800 */
[----:B----4-:R-:W-:Y:S05]  /*28410*/  @!P0 BRA `(.L_x_554) ;  /* 0x0000000000288947 */ /* 0x010fea0003800000 */
[----:B-1----:R-:W1:Y:S02]  /*28420*/  LDC R0, c[0x0][0x64c] ;  /* 0x00019300ff007b82 */ /* 0x002e640000000800 */
[----:B-1----:R-:W-:-:S05]  /*28430*/  IADD3 R7, P0, R11, R0, RZ ;  /* 0x000000000b077210 */ /* 0x002fca0007f1e0ff */
        /* <DEDUP_REMOVED lines=8> */
.L_x_554:
[----:B01----:R-:W-:Y:S01]  /*284c0*/  SHF.R.U64 R0, R2, R17, R3 ;  /* 0x0000001102007219 */ /* 0x003fe20000001203 */
[----:B------:R-:W-:Y:S01]  /*284d0*/  VIADD R3, R16, 0xffffffff ;  /* 0xffffffff10037836 */ /* 0x000fe20000000000 */
[----:B------:R-:W-:Y:S01]  /*284e0*/  LOP3.LUT R41, R8, R41, RZ, 0xc0, !PT ;  /* 0x0000002908297212 */ /* 0x000fe200078ec0ff */
[----:B------:R-:W-:Y:S02]  /*284f0*/  IMAD.MOV R13, RZ, RZ, -R13 ;  /* 0x000000ffff0d7224 */ /* 0x000fe400078e0a0d */
[----:B------:R-:W-:Y:S01]  /*28500*/  IMAD.MOV R2, RZ, RZ, -R0 ;  /* 0x000000ffff027224 */ /* 0x000fe200078e0a00 */
[----:B------:R-:W-:Y:S01]  /*28510*/  LOP3.LUT R3, R10, R3, RZ, 0xc0, !PT ;  /* 0x000000030a037212 */ /* 0x000fe200078ec0ff */
[----:B------:R-:W-:Y:S02]  /*28520*/  IMAD R41, R20, R0, R41 ;  /* 0x0000000014297224 */ /* 0x000fe400078e0229 */
[----:B---3--:R-:W-:Y:S02]  /*28530*/  @P4 IMAD R18, R15, R13, R12 ;  /* 0x0000000d0f124224 */ /* 0x008fe400078e020c */
[----:B--2---:R-:W-:-:S02]  /*28540*/  IMAD R0, R2, R19, R11 ;  /* 0x0000001302007224 */ /* 0x004fc400078e020b */
[----:B------:R-:W-:Y:S02]  /*28550*/  IMAD R41, R41, R21, R18 ;  /* 0x0000001529297224 */ /* 0x000fe400078e0212 */
[----:B------:R-:W-:Y:S02]  /*28560*/  IMAD R2, R0, R16, R3 ;  /* 0x0000001000027224 */ /* 0x000fe400078e0203 */
[----:B------:R-:W-:-:S03]  /*28570*/  IMAD.MOV.U32 R4, RZ, RZ, 0x1 ;  /* 0x00000001ff047424 */ /* 0x000fc600078e00ff */
[----:B------:R-:W-:Y:S02]  /*28580*/  SEL R3, R2, R41, !P4 ;  /* 0x0000002902037207 */ /* 0x000fe40006000000 */
[----:B------:R-:W-:Y:S02]  /*28590*/  PRMT R0, R4, 0x7610, R0 ;  /* 0x0000761004007816 */ /* 0x000fe40000000000 */
[----:B------:R-:W-:Y:S01]  /*285a0*/  SEL R41, R41, R2, !P4 ;  /* 0x0000000229297207 */ /* 0x000fe20006000000 */
[----:B------:R2:W-:Y:S06]  /*285b0*/  STL [R1+0x460], R3 ;  /* 0x0004600301007387 */ /* 0x0005ec0000100800 */
.L_x_552:
[----:B------:R3:W-:Y:S01]  /*285c0*/  STL [R1+0x464], R41 ;  /* 0x0004642901007387 */ /* 0x0007e20000100800 */
[----:B------:R-:W-:-:S13]  /*285d0*/  LOP3.LUT P0, RZ, R0, 0xff, RZ, 0xc0, !PT ;  /* 0x000000ff00ff7812 */ /* 0x000fda000780c0ff */
[----:B---3--:R-:W-:Y:S05]  /*285e0*/  @P0 BRA `(.L_x_555) ;  /* 0xfffffd8c004c0947 */ /* 0x008fea000383ffff */
[----:B------:R-:W-:Y:S05]  /*285f0*/  EXIT ;  /* 0x000000000000794d */ /* 0x000fea0003800000 */
.L_x_7:
[----:B0-----:R-:W2:Y:S01]  /*28600*/  LDL R16, [R1+0x45c] ;  /* 0x00045c0001107983 */ /* 0x001ea20000100800 */
[----:B------:R-:W-:-:S03]  /*28610*/  ULDC.64 UR4, c[0x0][0x650] ;  /* 0x0001940000047ab9 */ /* 0x000fc60000000a00 */
[----:B------:R-:W3:Y:S01]  /*28620*/  LDL R20, [R1+0x458] ;  /* 0x0004580001147983 */ /* 0x000ee20000100800 */
[----:B------:R-:W-:Y:S01]  /*28630*/  PRMT R0, RZ, 0x7610, R0 ;  /* 0x00007610ff007816 */ /* 0x000fe20000000000 */
[----:B------:R-:W-:Y:S02]  /*28640*/  IMAD.MOV.U32 R5, RZ, RZ, -0x1 ;  /* 0xffffffffff057424 */ /* 0x000fe400078e00ff */
[----:B------:R-:W-:Y:S02]  /*28650*/  IMAD.MOV.U32 R4, RZ, RZ, -0x1 ;  /* 0xffffffffff047424 */ /* 0x000fe400078e00ff */
[----:B------:R-:W-:Y:S01]  /*28660*/  IMAD.MOV.U32 R10, RZ, RZ, -0x1 ;  /* 0xffffffffff0a7424 */ /* 0x000fe200078e00ff */
[----:B--2---:R-:W-:-:S04]  /*28670*/  ISETP.GE.U32.AND P0, PT, R16, UR4, PT ;  /* 0x0000000410007c0c */ /* 0x004fc8000bf06070 */
[----:B---3--:R-:W-:-:S13]  /*28680*/  ISETP.GE.U32.AND.EX P0, PT, R20, UR5, PT, P0 ;  /* 0x0000000514007c0c */ /* 0x008fda000bf06100 */
[----:B------:R-:W-:Y:S05]  /*28690*/  @P0 BRA `(.L_x_556) ;  /* 0x0000000400300947 */ /* 0x000fea0003800000 */
[----:B------:R-:W0:Y:S01]  /*286a0*/  LDC.64 R14, c[0x0][0x628] ;  /* 0x00018a00ff0e7b82 */ /* 0x000e220000000a00 */
[----:B------:R-:W-:Y:S02]  /*286b0*/  IMAD.MOV.U32 R8, RZ, RZ, R16 ;  /* 0x000000ffff087224 */ /* 0x000fe400078e0010 */
[----:B------:R-:W-:-:S05]  /*286c0*/  IMAD.MOV.U32 R9, RZ, RZ, R20 ;  /* 0x000000ffff097224 */ /* 0x000fca00078e0014 */
[----:B------:R-:W1:Y:S08]  /*286d0*/  LDC R10, c[0x0][0x630] ;  /* 0x00018c00ff0a7b82 */ /* 0x000e700000000800 */
[----:B------:R-:W2:Y:S01]  /*286e0*/  LDC.64 R18, c[0x0][0x620] ;  /* 0x00018800ff127b82 */ /* 0x000ea20000000a00 */
[----:B0-----:R-:W-:-:S04]  /*286f0*/  ISETP.NE.U32.AND P0, PT, R14, RZ, PT ;  /* 0x000000ff0e00720c */ /* 0x001fc80003f05070 */
[----:B------:R-:W-:-:S13]  /*28700*/  ISETP.NE.AND.EX P0, PT, R15, RZ, PT, P0 ;  /* 0x000000ff0f00720c */ /* 0x000fda0003f05300 */
[----:B-12---:R-:W-:Y:S05]  /*28710*/  @!P0 BRA `(.L_x_557) ;  /* 0x0000000000288947 */ /* 0x006fea0003800000 */
[----:B------:R-:W0:Y:S02]  /*28720*/  LDC R0, c[0x0][0x634] ;  /* 0x00018d00ff007b82 */ /* 0x000e240000000800 */
[----:B0-----:R-:W-:-:S05]  /*28730*/  IADD3 R9, P0, R16, R0, RZ ;  /* 0x0000000010097210 */ /* 0x001fca0007f1e0ff */
        /* <DEDUP_REMOVED lines=8> */
.L_x_557:
[----:B------:R-:W0:Y:S01]  /*287c0*/  LDC.64 R22, c[0x0][0x640] ;  /* 0x00019000ff167b82 */ /* 0x000e220000000a00 */
[-CC-:B------:R-:W-:Y:S01]  /*287d0*/  SHF.R.U64 R14, R8, R10.reuse, R9.reuse ;  /* 0x0000000a080e7219 */ /* 0x180fe20000001209 */
[----:B------:R-:W-:Y:S01]  /*287e0*/  IMAD.MOV.U32 R4, RZ, RZ, R16 ;  /* 0x000000ffff047224 */ /* 0x000fe200078e0010 */
[----:B------:R-:W-:Y:S01]  /*287f0*/  SHF.R.U32.HI R0, RZ, R10, R9 ;  /* 0x0000000aff007219 */ /* 0x000fe20000011609 */
[----:B------:R-:W-:Y:S01]  /*28800*/  IMAD.MOV.U32 R24, RZ, RZ, 0x1 ;  /* 0x00000001ff187424 */ /* 0x000fe200078e00ff */
[----:B------:R-:W-:-:S03]  /*28810*/  IADD3 R7, P0, RZ, -R14, RZ ;  /* 0x8000000eff077210 */ /* 0x000fc60007f1e0ff */
[----:B------:R-:W1:Y:S02]  /*28820*/  LDC R6, c[0x0][0x618] ;  /* 0x00018600ff067b82 */ /* 0x000e640000000800 */
[----:B------:R-:W-:-:S04]  /*28830*/  IMAD.X R5, RZ, RZ, ~R0, P0 ;  /* 0x000000ffff057224 */ /* 0x000fc800000e0e00 */
[-C--:B------:R-:W-:Y:S02]  /*28840*/  IMAD R0, R5, R18.reuse, RZ ;  /* 0x0000001205007224 */ /* 0x080fe400078e02ff */
[----:B------:R-:W2:Y:S01]  /*28850*/  LDC R8, c[0x0][0x608] ;  /* 0x00018200ff087b82 */ /* 0x000ea20000000800 */
[----:B------:R-:W-:Y:S02]  /*28860*/  IMAD.MOV.U32 R5, RZ, RZ, R20 ;  /* 0x000000ffff057224 */ /* 0x000fe400078e0014 */
[----:B------:R-:W-:-:S05]  /*28870*/  IMAD.WIDE.U32 R4, R7, R18, R4 ;  /* 0x0000001207047225 */ /* 0x000fca00078e0004 */
[----:B------:R-:W3:Y:S01]  /*28880*/  LDC R21, c[0x0][0x658] ;  /* 0x00019600ff157b82 */ /* 0x000ee20000000800 */
[----:B------:R-:W-:Y:S01]  /*28890*/  IMAD R7, R7, R19, R0 ;  /* 0x0000001307077224 */ /* 0x000fe200078e0200 */
[----:B0-----:R-:W-:-:S03]  /*288a0*/  ISETP.NE.U32.AND P0, PT, R22, RZ, PT ;  /* 0x000000ff1600720c */ /* 0x001fc60003f05070 */
[----:B------:R-:W-:Y:S01]  /*288b0*/  IMAD.IADD R5, R5, 0x1, R7 ;  /* 0x0000000105057824 */ /* 0x000fe200078e0207 */
[----:B------:R-:W-:Y:S02]  /*288c0*/  ISETP.NE.AND.EX P0, PT, R23, RZ, PT, P0 ;  /* 0x000000ff1700720c */ /* 0x000fe40003f05300 */
[----:B------:R-:W0:Y:S02]  /*288d0*/  LDC R16, c[0x0][0x600] ;  /* 0x00018000ff107b82 */ /* 0x000e240000000800 */
[-CC-:B-1----:R-:W-:Y:S01]  /*288e0*/  SHF.R.U64 R10, R4, R6.reuse, R5.reuse ;  /* 0x00000006040a7219 */ /* 0x182fe20000001205 */
[----:B------:R-:W-:Y:S01]  /*288f0*/  IMAD.MOV.U32 R4, RZ, RZ, -0x1 ;  /* 0xffffffffff047424 */ /* 0x000fe200078e00ff */
[----:B------:R-:W-:-:S04]  /*28900*/  SHF.R.U32.HI R5, RZ, R6, R5 ;  /* 0x00000006ff057219 */ /* 0x000fc80000011605 */
[----:B------:R-:W1:Y:S01]  /*28910*/  LDC R18, c[0x0][0x648] ;  /* 0x00019200ff127b82 */ /* 0x000e620000000800 */
[-CC-:B--2---:R-:W-:Y:S02]  /*28920*/  SHF.R.U64 R17, R10, R8.reuse, R5.reuse ;  /* 0x000000080a117219 */ /* 0x184fe40000001205 */
[----:B------:R-:W-:-:S05]  /*28930*/  SHF.R.U32.HI R0, RZ, R8, R5 ;  /* 0x00000008ff007219 */ /* 0x000fca0000011605 */
[----:B------:R-:W2:Y:S01]  /*28940*/  LDC R20, c[0x0][0x638] ;  /* 0x00018e00ff147b82 */ /* 0x000ea20000000800 */
[-C--:B---3--:R-:W-:Y:S02]  /*28950*/  SHF.L.U32 R4, R4, R21.reuse, RZ ;  /* 0x0000001504047219 */ /* 0x088fe400000006ff */
[-CC-:B------:R-:W-:Y:S02]  /*28960*/  SHF.R.U64 R19, R17, R21.reuse, R0.reuse ;  /* 0x0000001511137219 */ /* 0x180fe40000001200 */
[----:B------:R-:W-:Y:S02]  /*28970*/  LOP3.LUT R26, RZ, R4, RZ, 0x33, !PT ;  /* 0x00000004ff1a7212 */ /* 0x000fe400078e33ff */
[----:B------:R-:W-:Y:S01]  /*28980*/  SHF.R.U32.HI R5, RZ, R21, R0 ;  /* 0x00000015ff057219 */ /* 0x000fe20000011600 */
[----:B------:R-:W3:Y:S01]  /*28990*/  LDC R25, c[0x0][0x610] ;  /* 0x00018400ff197b82 */ /* 0x000ee20000000800 */
[----:B------:R-:W-:Y:S01]  /*289a0*/  IMAD.MOV.U32 R4, RZ, RZ, R19 ;  /* 0x000000ffff047224 */ /* 0x000fe200078e0013 */
[----:B------:R-:W-:Y:S06]  /*289b0*/  @!P0 BRA `(.L_x_558) ;  /* 0x0000000000288947 */ /* 0x000fec0003800000 */
        /* <DEDUP_REMOVED lines=10> */
.L_x_558:
[----:B-1----:R-:W-:Y:S01]  /*28a60*/  SHF.R.U64 R3, R4, R18, R5 ;  /* 0x0000001204037219 */ /* 0x002fe20000001205 */
[----:B0-----:R-:W-:Y:S01]  /*28a70*/  VIADD R5, R16, 0xffffffff ;  /* 0xffffffff10057836 */ /* 0x001fe20000000000 */
[----:B------:R-:W-:Y:S01]  /*28a80*/  SHF.L.U32 R24, R24, R21, RZ ;  /* 0x0000001518187219 */ /* 0x000fe200000006ff */
[----:B------:R-:W-:Y:S01]  /*28a90*/  @P4 IMAD R11, R13, R12, R2 ;  /* 0x0000000c0d0b4224 */ /* 0x000fe200078e0202 */
[----:B------:R-:W-:Y:S01]  /*28aa0*/  LOP3.LUT R0, R17, R26, RZ, 0xc0, !PT ;  /* 0x0000001a11007212 */ /* 0x000fe200078ec0ff */
[----:B------:R-:W-:-:S04]  /*28ab0*/  IMAD.MOV R4, RZ, RZ, -R3 ;  /* 0x000000ffff047224 */ /* 0x000fc800078e0a03 */
[----:B------:R-:W-:Y:S01]  /*28ac0*/  IMAD R2, R24, R3, R0 ;  /* 0x0000000318027224 */ /* 0x000fe200078e0200 */
[----:B------:R-:W-:Y:S01]  /*28ad0*/  LOP3.LUT R3, R10, R5, RZ, 0xc0, !PT ;  /* 0x000000050a037212 */ /* 0x000fe200078ec0ff */
[----:B--2---:R-:W-:Y:S02]  /*28ae0*/  IMAD R0, R4, R20, R19 ;  /* 0x0000001404007224 */ /* 0x004fe400078e0213 */
[----:B---3--:R-:W-:Y:S02]  /*28af0*/  IMAD R5, R2, R25, R11 ;  /* 0x0000001902057224 */ /* 0x008fe400078e020b */
[----:B------:R-:W-:Y:S02]  /*28b00*/  IMAD.MOV.U32 R4, RZ, RZ, 0x1 ;  /* 0x00000001ff047424 */ /* 0x000fe400078e00ff */
[----:B------:R-:W-:Y:S02]  /*28b10*/  IMAD R2, R0, R16, R3 ;  /* 0x0000001000027224 */ /* 0x000fe400078e0203 */
[----:B------:R-:W-:Y:S01]  /*28b20*/  IMAD.MOV.U32 R10, RZ, RZ, R14 ;  /* 0x000000ffff0a7224 */ /* 0x000fe200078e000e */
[----:B------:R-:W-:-:S02]  /*28b30*/  PRMT R0, R4, 0x7610, R0 ;  /* 0x0000761004007816 */ /* 0x000fc40000000000 */
[----:B------:R-:W-:Y:S02]  /*28b40*/  SEL R4, R2, R5, !P4 ;  /* 0x0000000502047207 */ /* 0x000fe40006000000 */
[----:B------:R-:W-:-:S07]  /*28b50*/  SEL R5, R5, R2, !P4 ;  /* 0x0000000205057207 */ /* 0x000fce0006000000 */
.L_x_556:
[----:B------:R-:W-:-:S08]  /*28b60*/  NOP ;  /* 0x0000000000007918 */ /* 0x000fd00000000000 */
[----:B------:R-:W0:-:S00]  /*28b70*/  USETMAXREG.DEALLOC.CTAPOOL 0x18 ;  /* 0x00000018000079c8 */ /* 0x000e0000080e0500 */
[----:B------:R-:W-:-:S13]  /*28b80*/  ISETP.NE.AND P0, PT, RZ, UR8, PT ;  /* 0x00000008ff007c0c */ /* 0x000fda000bf05270 */
[----:B------:R-:W-:Y:S05]  /*28b90*/  @P0 EXIT ;  /* 0x000000000000094d */ /* 0x000fea0003800000 */
[----:B0-----:R-:W-:Y:S01]  /*28ba0*/  LOP3.LUT P0, RZ, R0, 0xff, RZ, 0xc0, !PT ;  /* 0x000000ff00ff7812 */ /* 0x001fe2000780c0ff */
[----:B------:R-:W-:Y:S02]  /*28bb0*/  IMAD.MOV.U32 R6, RZ, RZ, 0x1 ;  /* 0x00000001ff067424 */ /* 0x000fe400078e00ff */
[----:B------:R-:W-:-:S10]  /*28bc0*/  IMAD.MOV.U32 R7, RZ, RZ, RZ ;  /* 0x000000ffff077224 */ /* 0x000fd400078e00ff */
[----:B------:R-:W-:Y:S05]  /*28bd0*/  @!P0 BRA `(.L_x_559) ;  /* 0x0000000c008c8947 */ /* 0x000fea0003800000 */
[----:B------:R-:W0:Y:S01]  /*28be0*/  LDC R0, c[0x0][0x28c] ;  /* 0x0000a300ff007b82 */ /* 0x000e220000000800 */
[----:B------:R-:W-:Y:S01]  /*28bf0*/  ULDC UR5, c[0x0][0x658] ;  /* 0x0001960000057ab9 */ /* 0x000fe20000000800 */
[----:B------:R-:W-:Y:S01]  /*28c00*/  UMOV UR9, 0xffffffff ;  /* 0xffffffff00097882 */ /* 0x000fe20000000000 */
[----:B------:R-:W-:Y:S01]  /*28c10*/  UMOV UR11, 0x1 ;  /* 0x00000001000b7882 */ /* 0x000fe20000000000 */
[----:B------:R-:W-:Y:S01]  /*28c20*/  USHF.L.U32 UR9, UR9, UR5, URZ ;  /* 0x0000000509097299 */ /* 0x000fe2000800063f */
[----:B------:R-:W-:Y:S01]  /*28c30*/  BSSY B0, `(.L_x_559) ;  /* 0x00000dd000007945 */ /* 0x000fe20003800000 */
[----:B------:R-:W-:Y:S01]  /*28c40*/  ULDC UR7, c[0x0][0xc] ;  /* 0x0000030000077ab9 */ /* 0x000fe20000000800 */
[----:B------:R-:W-:Y:S01]  /*28c50*/  ULDC UR10, c[0x0][0x10] ;  /* 0x00000400000a7ab9 */ /* 0x000fe20000000800 */
[----:B------:R-:W1:Y:S01]  /*28c60*/  S2UR UR6, SR_CgaCtaId ;  /* 0x00000000000679c3 */ /* 0x000e620000008800 */
[----:B------:R-:W-:Y:S01]  /*28c70*/  ULOP3.LUT UR15, URZ, UR9, URZ, 0x33, !UPT ;  /* 0x000000093f0f7292 */ /* 0x000fe2000f8e333f */
[----:B------:R-:W-:Y:S01]  /*28c80*/  IMAD.MOV.U32 R9, RZ, RZ, 0x1 ;  /* 0x00000001ff097424 */ /* 0x000fe200078e00ff */
[----:B------:R-:W-:Y:S01]  /*28c90*/  ULDC UR4, c[0x0][0x600] ;  /* 0x0001800000047ab9 */ /* 0x000fe20000000800 */
[----:B------:R-:W-:Y:S01]  /*28ca0*/  IMAD.MOV.U32 R6, RZ, RZ, 0x1 ;  /* 0x00000001ff067424 */ /* 0x000fe200078e00ff */
[----:B------:R-:W-:Y:S01]  /*28cb0*/  UMOV UR18, 0x5 ;  /* 0x0000000500127882 */ /* 0x000fe20000000000 */
[----:B------:R-:W-:Y:S01]  /*28cc0*/  IMAD.MOV.U32 R7, RZ, RZ, RZ ;  /* 0x000000ffff077224 */ /* 0x000fe200078e00ff */
[----:B------:R-:W-:-:S02]  /*28cd0*/  ULOP3.LUT UR27, UR13, 0x2, URZ, 0xfc, !UPT ;  /* 0x000000020d1b7892 */ /* 0x000fc4000f8efc3f */
[----:B------:R-:W-:Y:S02]  /*28ce0*/  UIADD3 UR4, UR4, -0x1, URZ ;  /* 0xffffffff04047890 */ /* 0x000fe4000fffe03f */
[----:B------:R-:W-:Y:S01]  /*28cf0*/  USHF.L.U32 UR5, UR11, UR5, URZ ;  /* 0x000000050b057299 */ /* 0x000fe2000800063f */
[----:B------:R-:W-:Y:S01]  /*28d00*/  ULDC.64 UR28, c[0x0][0x198] ;  /* 0x00006600001c7ab9 */ /* 0x000fe20000000a00 */
[----:B0-----:R-:W-:-:S05]  /*28d10*/  VIADD R0, R0, 0x7f ;  /* 0x0000007f00007836 */ /* 0x001fca0000000000 */
[----:B------:R-:W-:Y:S01]  /*28d20*/  SHF.R.S32.HI R3, RZ, 0x1f, R0 ;  /* 0x0000001fff037819 */ /* 0x000fe20000011400 */
[----:B-1----:R-:W-:-:S03]  /*28d30*/  ULOP3.LUT UR8, UR6, 0x1, URZ, 0xc0, !UPT ;  /* 0x0000000106087892 */ /* 0x002fc6000f8ec03f */
[----:B------:R-:W-:Y:S01]  /*28d40*/  LEA.HI R0, R3, R0, RZ, 0x7 ;  /* 0x0000000003007211 */ /* 0x000fe200078f38ff */
[----:B------:R-:W-:Y:S02]  /*28d50*/  USHF.R.U32.HI UR30, URZ, 0x1, UR6 ;  /* 0x000000013f1e7899 */ /* 0x000fe40008011606 */
[----:B------:R-:W-:Y:S01]  /*28d60*/  USHF.L.U32 UR14, UR6, 0x7, URZ ;  /* 0x00000007060e7899 */ /* 0x000fe2000800063f */
[----:B------:R-:W-:Y:S01]  /*28d70*/  SHF.R.S32.HI R0, RZ, 0x7, R0 ;  /* 0x00000007ff007819 */ /* 0x000fe20000011400 */
[----:B------:R-:W-:Y:S02]  /*28d80*/  USHF.L.U32 UR31, UR6, 0xe, URZ ;  /* 0x0000000e061f7899 */ /* 0x000fe4000800063f */
[----:B------:R-:W-:Y:S02]  /*28d90*/  ULOP3.LUT UR6, UR6, 0xfffffffe, URZ, 0xc0, !UPT ;  /* 0xfffffffe06067892 */ /* 0x000fe4000f8ec03f */
[----:B------:R-:W-:Y:S01]  /*28da0*/  UISETP.GT.U32.AND UP0, UPT, UR8, 0xffff, UPT ;  /* 0x0000ffff0800788c */ /* 0x000fe2000bf04070 */
[----:B------:R-:W-:Y:S01]  /*28db0*/  VIADD R15, R0, 0x1 ;  /* 0x00000001000f7836 */ /* 0x000fe20000000000 */
[----:B------:R-:W-:-:S02]  /*28dc0*/  USHF.L.U32 UR16, UR11, UR6, URZ ;  /* 0x000000060b107299 */ /* 0x000fc4000800063f */
[----:B------:R-:W-:Y:S02]  /*28dd0*/  ULOP3.LUT UR9, UR6, 0x1, URZ, 0xfc, !UPT ;  /* 0x0000000106097892 */ /* 0x000fe4000f8efc3f */
[----:B------:R-:W-:Y:S02]  /*28de0*/  UIMAD.WIDE.U32 UR6, UR7, UR10, URZ ;  /* 0x0000000a070672a5 */ /* 0x000fe4000f8e003f */
[----:B------:R-:W-:Y:S01]  /*28df0*/  USEL UR8, UR8, 0xffff, !UP0 ;  /* 0x0000ffff08087887 */ /* 0x000fe2000c000000 */
[----:B------:R-:W-:Y:S01]  /*28e00*/  ULDC UR10, c[0x0][0x14] ;  /* 0x00000500000a7ab9 */ /* 0x000fe20000000800 */
[----:B------:R-:W-:Y:S02]  /*28e10*/  USHF.L.U32 UR9, UR11, UR9, URZ ;  /* 0x000000090b097299 */ /* 0x000fe4000800063f */
[----:B------:R-:W-:Y:S02]  /*28e20*/  UIMAD.WIDE.U32 UR24, UR6, UR10, URZ ;  /* 0x0000000a061872a5 */ /* 0x000fe4000f8e003f */
[----:B------:R-:W-:-:S02]  /*28e30*/  UIMAD UR17, UR7, UR10, URZ ;  /* 0x0000000a071172a4 */ /* 0x000fc4000f8e023f */
[----:B------:R-:W-:Y:S02]  /*28e40*/  ULOP3.LUT UR8, UR8, 0xffff, URZ, 0xc0, !UPT ;  /* 0x0000ffff08087892 */ /* 0x000fe4000f8ec03f */
[----:B------:R-:W-:Y:S02]  /*28e50*/  ULOP3.LUT UR14, UR14, 0x80, URZ, 0xc0, !UPT ;  /* 0x000000800e0e7892 */ /* 0x000fe4000f8ec03f */
[----:B------:R-:W-:Y:S02]  /*28e60*/  ULOP3.LUT UR16, UR16, UR9, URZ, 0xfc, !UPT ;  /* 0x0000000910107292 */ /* 0x000fe4000f8efc3f */
[----:B------:R-:W-:Y:S02]  /*28e70*/  UIADD3 UR17, UR25, UR17, URZ ;  /* 0x0000001119117290 */ /* 0x000fe4000fffe03f */
[----:B------:R-:W-:-:S12]  /*28e80*/  USHF.L.U32 UR18, UR18, UR8, URZ ;  /* 0x0000000812127299 */ /* 0x000fd8000800063f */
.L_x_570:
[----:B------:R-:W-:-:S03]  /*28e90*/  UMOV UR6, 0xffffffff ;  /* 0xffffffff00067882 */ /* 0x000fc60000000000 */
[----:B------:R-:W-:Y:S05]  /*28ea0*/  BRA.DIV UR6, `(.L_x_560) ;  /* 0x0000000e06f87947 */ /* 0x000fea000b800000 */
[----:B------:R-:W-:-:S13]  /*28eb0*/  ELECT P0, URZ, PT ;  /* 0x00000000003f782f */ /* 0x000fda0003800000 */
.L_x_582:
[----:B------:R-:W0:Y:S01]  /*28ec0*/  LDC R2, c[0x0][0x28c] ;  /* 0x0000a300ff027b82 */ /* 0x000e220000000800 */
[----:B------:R-:W-:Y:S01]  /*28ed0*/  BSSY B1, `(.L_x_561) ;  /* 0x000003c000017945 */ /* 0x000fe20003800000 */
[----:B0-----:R-:W-:-:S13]  /*28ee0*/  ISETP.LT.OR P0, PT, R2, 0x1, !P0 ;  /* 0x000000010200780c */ /* 0x001fda0004701670 */
[----:B------:R-:W-:Y:S05]  /*28ef0*/  @P0 BRA `(.L_x_562) ;  /* 0x0000000000e40947 */ /* 0x000fea0003800000 */
[----:B------:R-:W-:Y:S01]  /*28f00*/  LEA R2, R5, UR30, 0x1 ;  /* 0x0000001e05027c11 */ /* 0x000fe2000f8e08ff */
[----:B------:R-:W-:Y:S01]  /*28f10*/  IMAD.MOV.U32 R13, RZ, RZ, RZ ;  /* 0x000000ffff0d7224 */ /* 0x000fe200078e00ff */
[----:B------:R-:W-:Y:S01]  /*28f20*/  LEA R4, R4, UR14, 0x8 ;  /* 0x0000000e04047c11 */ /* 0x000fe2000f8e40ff */
[----:B------:R-:W-:Y:S02]  /*28f30*/  IMAD.MOV.U32 R3, RZ, RZ, R15 ;  /* 0x000000ffff037224 */ /* 0x000fe400078e000f */
[----:B------:R-:W-:Y:S02]  /*28f40*/  IMAD.SHL.U32 R2, R2, 0x80, RZ ;  /* 0x0000008002027824 */ /* 0x000fe400078e00ff */
[----:B------:R-:W-:Y:S02]  /*28f50*/  IMAD.MOV.U32 R5, RZ, RZ, R6 ;  /* 0x000000ffff057224 */ /* 0x000fe400078e0006 */
[----:B------:R-:W-:-:S07]  /*28f60*/  IMAD.MOV.U32 R8, RZ, RZ, R7 ;  /* 0x000000ffff087224 */ /* 0x000fce00078e0007 */
.L_x_565:
[----:B------:R-:W0:Y:S01]  /*28f70*/  S2R R12, SR_CgaCtaId ;  /* 0x00000000000c7919 */ /* 0x000e220000008800 */
[----:B------:R-:W-:Y:S01]  /*28f80*/  MOV R11, 0x400 ;  /* 0x00000400000b7802 */ /* 0x000fe20000000f00 */
[----:B------:R-:W1:Y:S03]  /*28f90*/  S2R R14, SR_TID.X ;  /* 0x00000000000e7919 */ /* 0x000e660000002100 */
[----:B0-----:R-:W-:Y:S02]  /*28fa0*/  LEA R17, R12, R11, 0x18 ;  /* 0x0000000b0c117211 */ /* 0x001fe400078ec0ff */
[----:B------:R-:W-:Y:S02]  /*28fb0*/  SHF.L.U32 R11, R5, 0x1f, RZ ;  /* 0x0000001f050b7819 */ /* 0x000fe400000006ff */
[----:B-1----:R-:W-:Y:S01]  /*28fc0*/  LOP3.LUT P1, RZ, R14, 0x7f, RZ, 0xc0, !PT ;  /* 0x0000007f0eff7812 */ /* 0x002fe2000782c0ff */
[----:B------:R-:W-:-:S04]  /*28fd0*/  IMAD R12, R8, 0x8, R17 ;  /* 0x00000008080c7824 */ /* 0x000fc800078e0211 */
[----:B------:R-:W0:Y:S02]  /*28fe0*/  SYNCS.PHASECHK.TRANS64.TRYWAIT P0, [R12+URZ+0x28], R11 ;  /* 0x0000280b0c0075a7 */ /* 0x000e24000800017f */
[----:B0-----:R-:W-:Y:S06]  /*28ff0*/  @!P0 BRA `(.L_x_563) ;  /* 0x0000000c00c48947 */ /* 0x001fec0003800000 */
.L_x_583:
[----:B0-----:R-:W0:Y:S01]  /*29000*/  @!P1 LDC R11, c[0x0][0x500] ;  /* 0x00014000ff0b9b82 */ /* 0x001e220000000800 */
[----:B------:R-:W-:-:S04]  /*29010*/  UPRMT UR6, UR27, 0x9910, URZ ;  /* 0x000099101b067896 */ /* 0x000fc8000800003f */
[----:B------:R-:W-:-:S06]  /*29020*/  UISETP.NE.AND UP0, UPT, UR6, 0x2, UPT ;  /* 0x000000020600788c */ /* 0x000fcc000bf05270 */
[----:B------:R-:W-:Y:S01]  /*29030*/  PLOP3.LUT P0, PT, PT, PT, UP0, 0x80, 0x0 ;  /* 0x000000000000781c */ /* 0x000fe20003f0f008 */
[----:B0-----:R0:W-:-:S12]  /*29040*/  @!P1 SYNCS.ARRIVE.TRANS64 RZ, [R12+URZ], R11 ;  /* 0x0000000b0cff99a7 */ /* 0x0011d8000800003f */
[----:B------:R-:W-:Y:S05]  /*29050*/  @P0 BRA `(.L_x_564) ;  /* 0x0000000000040947 */ /* 0x000fea0003800000 */
[----:B------:R-:W-:Y:S01]  /*29060*/  BPT.TRAP 0x1 ;  /* 0x000000040000795c */ /* 0x000fe20000300000 */
.L_x_564:
[----:B------:R-:W-:Y:S01]  /*29070*/  R2UR UR7, R8 ;  /* 0x00000000080772ca */ /* 0x000fe200000e0000 */
[----:B------:R-:W-:Y:S01]  /*29080*/  VIADD R3, R3, 0xffffffff ;  /* 0xffffffff03037836 */ /* 0x000fe20000000000 */
[----:B------:R-:W-:Y:S01]  /*29090*/  R2UR UR22, R17 ;  /* 0x00000000111672ca */ /* 0x000fe200000e0000 */
[----:B------:R-:W-:Y:S01]  /*290a0*/  UIADD3 UR6, UP0, UR28, 0xf0, URZ ;  /* 0x000000f01c067890 */ /* 0x000fe2000ff1e03f */
[----:B------:R-:W-:Y:S01]  /*290b0*/  R2UR UR23, R2 ;  /* 0x00000000021772ca */ /* 0x000fe200000e0000 */
[----:B------:R-:W-:Y:S01]  /*290c0*/  UIADD3 UR34, UP1, UR28, 0x1f0, URZ ;  /* 0x000001f01c227890 */ /* 0x000fe2000ff3e03f */
[----:B------:R-:W-:Y:S01]  /*290d0*/  R2UR UR9, R12 ;  /* 0x000000000c0972ca */ /* 0x000fe200000e0000 */
[----:B------:R-:W-:Y:S01]  /*290e0*/  UPRMT UR19, URZ, 0x5410, UR18 ;  /* 0x000054103f137896 */ /* 0x000fe20008000012 */
[----:B------:R-:W-:Y:S01]  /*290f0*/  R2UR UR10, R13 ;  /* 0x000000000d0a72ca */ /* 0x000fe200000e0000 */
[----:B------:R-:W-:Y:S01]  /*29100*/  VIADD R8, R8, 0x1 ;  /* 0x0000000108087836 */ /* 0x000fe20000000000 */
[----:B------:R-:W-:Y:S01]  /*29110*/  R2UR UR12, R10 ;  /* 0x000000000a0c72ca */ /* 0x000fe200000e0000 */
[----:B------:R-:W-:Y:S01]  /*29120*/  UPRMT UR32, URZ, 0x5410, UR16 ;  /* 0x000054103f207896 */ /* 0x000fe20008000010 */
[----:B------:R-:W-:Y:S01]  /*29130*/  R2UR UR26, R4 ;  /* 0x00000000041a72ca */ /* 0x000fe200000e0000 */
[----:B------:R-:W-:Y:S01]  /*29140*/  USHF.L.U32 UR7, UR7, 0xf, URZ ;  /* 0x0000000f07077899 */ /* 0x000fe2000800063f */
[----:B------:R-:W-:Y:S01]  /*29150*/  ISETP.GT.AND P1, PT, R3, 0x1, PT ;  /* 0x000000010300780c */ /* 0x000fe20003f24270 */
[----:B------:R-:W-:Y:S01]  /*29160*/  UIADD3.X UR35, URZ, UR29, URZ, UP1, !UPT ;  /* 0x0000001d3f237290 */ /* 0x000fe20008ffe43f */
[C---:B------:R-:W-:Y:S01]  /*29170*/  ISETP.NE.AND P0, PT, R8.reuse, 0x5, PT ;  /* 0x000000050800780c */ /* 0x040fe20003f05270 */
[----:B------:R-:W-:Y:S01]  /*29180*/  ULEA UR8, UR30, UR7, 0xe ;  /* 0x000000071e087291 */ /* 0x000fe2000f8e703f */
[----:B------:R-:W-:Y:S01]  /*29190*/  VIADD R13, R13, 0x80 ;  /* 0x000000800d0d7836 */ /* 0x000fe20000000000 */
[----:B------:R-:W-:Y:S01]  /*291a0*/  ULOP3.LUT UR11, UR7, 0x4000, UR31, 0xf8, !UPT ;  /* 0x00004000070b7892 */ /* 0x000fe2000f8ef81f */
[----:B0-----:R-:W-:Y:S01]  /*291b0*/  SEL R12, RZ, 0x1, P0 ;  /* 0x00000001ff0c7807 */ /* 0x001fe20000000000 */
[----:B------:R-:W-:Y:S01]  /*291c0*/  UIADD3 UR8, UR22, 0x100, UR8 ;  /* 0x0000010016087890 */ /* 0x000fe2000fffe008 */
[----:B------:R-:W-:Y:S01]  /*291d0*/  SEL R8, R8, RZ, P0 ;  /* 0x000000ff08087207 */ /* 0x000fe20000000000 */
[----:B------:R-:W-:Y:S01]  /*291e0*/  UIADD3.X UR7, URZ, UR29, URZ, UP0, !UPT ;  /* 0x0000001d3f077290 */ /* 0x000fe200087fe43f */
[----:B------:R-:W-:Y:S01]  /*291f0*/  LOP3.LUT R5, R5, R12, RZ, 0x3c, !PT ;  /* 0x0000000c05057212 */ /* 0x000fe200078e3cff */
[----:B------:R-:W-:Y:S01]  /*29200*/  UIADD3 UR22, UR22, 0x28100, UR11 ;  /* 0x0002810016167890 */ /* 0x000fe2000fffe00b */
[----:B------:R-:W-:Y:S01]  /*29210*/  UMOV UR20, 0x0 ;  /* 0x0000000000147882 */ /* 0x000fe20000000000 */
[----:B------:R-:W-:Y:S01]  /*29220*/  UMOV UR21, 0x10000000 ;  /* 0x1000000000157882 */ /* 0x000fe20000000000 */
[----:B------:R-:W-:-:S04]  /*29230*/  UMOV UR11, UR23 ;  /* 0x00000017000b7c82 */ /* 0x000fc80008000000 */
[----:B------:R0:W-:Y:S02]  /*29240*/  UTMALDG.3D.MULTICAST [UR8], [UR6], UR19, desc[UR20] ;  /* 0x00001408060073b4 */ /* 0x0001e40008011813 */
[----:B0-----:R-:W-:Y:S01]  /*29250*/  UMOV UR8, UR22 ;  /* 0x0000001600087c82 */ /* 0x001fe20008000000 */
[----:B------:R-:W-:Y:S02]  /*29260*/  UMOV UR11, UR26 ;  /* 0x0000001a000b7c82 */ /* 0x000fe40008000000 */
[----:B------:R0:W-:Y:S02]  /*29270*/  UTMALDG.3D.MULTICAST [UR8], [UR34], UR32, desc[UR20] ;  /* 0x00001408220073b4 */ /* 0x0001e40008011820 */
[----:B0-----:R-:W-:Y:S05]  /*29280*/  @P1 BRA `(.L_x_565) ;  /* 0xfffffffc00381947 */ /* 0x001fea000383ffff */
.L_x_562:
[----:B------:R-:W-:Y:S05]  /*29290*/  BSYNC B1 ;  /* 0x0000000000017941 */ /* 0x000fea0003800000 */
.L_x_561:
[----:B------:R-:W2:Y:S01]  /*292a0*/  LDL.LU R16, [R1+0x458] ;  /* 0x0004580001107983 */ /* 0x000ea20000300800 */
[----:B------:R-:W-:Y:S01]  /*292b0*/  LOP3.LUT P0, RZ, R9, 0xff, RZ, 0xc0, !PT ;  /* 0x000000ff09ff7812 */ /* 0x000fe2000780c0ff */
[C---:B------:R-:W-:Y:S01]  /*292c0*/  IMAD.IADD R4, R0.reuse, 0x1, R7 ;  /* 0x0000000100047824 */ /* 0x040fe200078e0207 */
[----:B------:R-:W-:Y:S01]  /*292d0*/  ULDC.64 UR6, c[0x0][0x650] ;  /* 0x0001940000067ab9 */ /* 0x000fe20000000a00 */
[----:B------:R-:W3:Y:S01]  /*292e0*/  LDL.LU R14, [R1+0x45c] ;  /* 0x00045c00010e7983 */ /* 0x000ee20000300800 */
[----:B------:R-:W-:Y:S01]  /*292f0*/  ISETP.GE.U32.AND P1, PT, R0, 0x5, PT ;  /* 0x000000050000780c */ /* 0x000fe20003f26070 */
[----:B------:R-:W-:Y:S01]  /*29300*/  BSSY B1, `(.L_x_566) ;  /* 0x000006d000017945 */ /* 0x000fe20003800000 */
[----:B------:R-:W-:Y:S01]  /*29310*/  IMAD.MOV.U32 R10, RZ, RZ, -0x1 ;  /* 0xffffffffff0a7424 */ /* 0x000fe200078e00ff */
[----:B------:R-:W-:-:S06]  /*29320*/  PRMT R9, RZ, 0x7610, R9 ;  /* 0x00007610ff097816 */ /* 0x000fcc0000000009 */
[----:B------:R-:W0:Y:S01]  /*29330*/  @P0 S2R R3, SR_CgaCtaId ;  /* 0x0000000000030919 */ /* 0x000e220000008800 */
[----:B------:R-:W-:-:S04]  /*29340*/  @P0 MOV R2, 0x400 ;  /* 0x0000040000020802 */ /* 0x000fc80000000f00 */
[----:B0-----:R-:W-:-:S04]  /*29350*/  @P0 LEA R2, R3, R2, 0x18 ;  /* 0x0000000203020211 */ /* 0x001fc800078ec0ff */
[----:B------:R0:W-:Y:S01]  /*29360*/  @P0 SYNCS.ARRIVE.TRANS64.A1T0 RZ, [R2+URZ+0x68], RZ ;  /* 0x000068ff02ff09a7 */ /* 0x0001e2000810003f */
[----:B------:R-:W-:-:S04]  /*29370*/  ISETP.GT.U32.AND P0, PT, R4, 0x4, PT ;  /* 0x000000040400780c */ /* 0x000fc80003f04070 */
[----:B------:R-:W-:Y:S01]  /*29380*/  ISETP.LT.U32.AND P0, PT, R0, 0x5, P0 ;  /* 0x000000050000780c */ /* 0x000fe20000701070 */
[----:B0-----:R-:W-:-:S05]  /*29390*/  IMAD.WIDE.U32 R2, R4, -0x33333333, RZ ;  /* 0xcccccccd04027825 */ /* 0x001fca00078e00ff */
[----:B------:R-:W-:Y:S02]  /*293a0*/  SHF.R.U32.HI R5, RZ, 0x2, R3 ;  /* 0x00000002ff057819 */ /* 0x000fe40000011603 */
[----:B------:R-:W-:Y:S02]  /*293b0*/  SEL R3, RZ, 0x1, !P0 ;  /* 0x00000001ff037807 */ /* 0x000fe40004000000 */
[----:B------:R-:W-:Y:S01]  /*293c0*/  PRMT R2, RZ, 0x7610, R2 ;  /* 0x00007610ff027816 */ /* 0x000fe20000000002 */
[----:B------:R-:W-:Y:S01]  /*293d0*/  IMAD R7, R5, -0x5, R4 ;  /* 0xfffffffb05077824 */ /* 0x000fe200078e0204 */
[----:B------:R-:W-:Y:S01]  /*293e0*/  LOP3.LUT R6, R6, R3, RZ, 0x3c, !PT ;  /* 0x0000000306067212 */ /* 0x000fe200078e3cff */
[----:B------:R-:W-:-:S03]  /*293f0*/  IMAD.MOV.U32 R4, RZ, RZ, -0x1 ;  /* 0xffffffffff047424 */ /* 0x000fc600078e00ff */
[----:B------:R-:W-:Y:S01]  /*29400*/  @P1 LOP3.LUT R6, R6, 0x1, R5, 0x78, !PT ;  /* 0x0000000106061812 */ /* 0x000fe200078e7805 */
[----:B------:R-:W-:Y:S01]  /*29410*/  IMAD.MOV.U32 R5, RZ, RZ, -0x1 ;  /* 0xffffffffff057424 */ /* 0x000fe200078e00ff */
[----:B---3--:R-:W-:-:S04]  /*29420*/  IADD3 R14, P0, R14, UR24, RZ ;  /* 0x000000180e0e7c10 */ /* 0x008fc8000ff1e0ff */
[----:B--2---:R-:W-:Y:S01]  /*29430*/  IADD3.X R16, R16, UR17, RZ, P0, !PT ;  /* 0x0000001110107c10 */ /* 0x004fe200087fe4ff */
[----:B------:R0:W-:Y:S01]  /*29440*/  STL [R1+0x45c], R14 ;  /* 0x00045c0e01007387 */ /* 0x0001e20000100800 */
[----:B------:R-:W-:-:S03]  /*29450*/  ISETP.GE.U32.AND P0, PT, R14, UR6, PT ;  /* 0x000000060e007c0c */ /* 0x000fc6000bf06070 */
[----:B------:R0:W-:Y:S01]  /*29460*/  STL [R1+0x458], R16 ;  /* 0x0004581001007387 */ /* 0x0001e20000100800 */
[----:B------:R-:W-:-:S13]  /*29470*/  ISETP.GE.U32.AND.EX P0, PT, R16, UR7, PT, P0 ;  /* 0x0000000710007c0c */ /* 0x000fda000bf06100 */
[----:B0-----:R-:W-:Y:S05]  /*29480*/  @P0 BRA `(.L_x_567) ;  /* 0x0000000400500947 */ /* 0x001fea0003800000 */
[----:B------:R-:W0:Y:S01]  /*29490*/  S2R R8, SR_CTAID.X ;  /* 0x0000000000087919 */ /* 0x000e220000002500 */
[----:B------:R-:W-:Y:S01]  /*294a0*/  ULDC UR6, c[0x0][0x150] ;  /* 0x0000540000067ab9 */ /* 0x000fe20000000800 */
[----:B------:R-:W1:Y:S01]  /*294b0*/  LDC R3, c[0x0][0x144] ;  /* 0x00005100ff037b82 */ /* 0x000e620000000800 */
[----:B------:R-:W-:Y:S01]  /*294c0*/  ULDC UR9, c[0x0][0x630] ;  /* 0x00018c0000097ab9 */ /* 0x000fe20000000800 */
[----:B------:R-:W2:Y:S06]  /*294d0*/  S2R R5, SR_CTAID.Y ;  /* 0x0000000000057919 */ /* 0x000eac0000002600 */
[----:B------:R-:W3:Y:S01]  /*294e0*/  LDC R12, c[0x0][0x148] ;  /* 0x00005200ff0c7b82 */ /* 0x000ee20000000800 */
[----:B0-----:R-:W-:-:S02]  /*294f0*/  I2FP.F32.U32 R2, R8 ;  /* 0x0000000800027245 */ /* 0x001fc40000201000 */
[----:B--2---:R-:W-:-:S03]  /*29500*/  I2FP.F32.U32 R4, R5 ;  /* 0x0000000500047245 */ /* 0x004fc60000201000 */
[----:B------:R-:W-:Y:S01]  /*29510*/  FMUL R2, R2, UR6 ;  /* 0x0000000602027c20 */ /* 0x000fe20008400000 */
[----:B------:R-:W-:Y:S02]  /*29520*/  ULDC UR6, c[0x0][0x154] ;  /* 0x0000550000067ab9 */ /* 0x000fe40000000800 */
[----:B------:R-:W-:Y:S01]  /*29530*/  FMUL R10, R4, UR6 ;  /* 0x00000006040a7c20 */ /* 0x000fe20008400000 */
[----:B------:R-:W-:Y:S02]  /*29540*/  ULDC.64 UR6, c[0x0][0x628] ;  /* 0x00018a0000067ab9 */ /* 0x000fe40000000a00 */
[----:B------:R-:W0:Y:S01]  /*29550*/  F2I.U32.TRUNC.NTZ R2, R2 ;  /* 0x0000000200027305 */ /* 0x000e22000020f000 */
[----:B------:R-:W-:-:S04]  /*29560*/  ISETP.NE.U32.AND P0, PT, RZ, UR6, PT ;  /* 0x00000006ff007c0c */ /* 0x000fc8000bf05070 */
[----:B------:R-:W-:-:S03]  /*29570*/  ISETP.NE.AND.EX P0, PT, RZ, UR7, PT, P0 ;  /* 0x00000007ff007c0c */ /* 0x000fc6000bf05300 */
[----:B------:R-:W2:Y:S01]  /*29580*/  F2I.U32.TRUNC.NTZ R10, R10 ;  /* 0x0000000a000a7305 */ /* 0x000ea2000020f000 */
[----:B0-----:R-:W-:Y:S02]  /*29590*/  IMAD.MOV R4, RZ, RZ, -R2 ;  /* 0x000000ffff047224 */ /* 0x001fe400078e0a02 */
[----:B------:R-:W-:Y:S02]  /*295a0*/  IMAD.MOV.U32 R2, RZ, RZ, R14 ;  /* 0x000000ffff027224 */ /* 0x000fe400078e000e */
[----:B-1----:R-:W-:Y:S02]  /*295b0*/  IMAD R8, R3, R4, R8 ;  /* 0x0000000403087224 */ /* 0x002fe400078e0208 */
[----:B--2---:R-:W-:-:S04]  /*295c0*/  IMAD.MOV R3, RZ, RZ, -R10 ;  /* 0x000000ffff037224 */ /* 0x004fc800078e0a0a */
[----:B---3--:R-:W-:Y:S02]  /*295d0*/  @P4 IMAD R8, R12, R3, R5 ;  /* 0x000000030c084224 */ /* 0x008fe400078e0205 */
[----:B------:R-:W-:Y:S01]  /*295e0*/  IMAD.MOV.U32 R3, RZ, RZ, R16 ;  /* 0x000000ffff037224 */ /* 0x000fe200078e0010 */
[----:B------:R-:W-:Y:S06]  /*295f0*/  @!P0 BRA `(.L_x_568) ;  /* 0x0000000000288947 */ /* 0x000fec0003800000 */
[----:B------:R-:W-:Y:S02]  /*29600*/  ULDC UR8, c[0x0][0x634] ;  /* 0x00018d0000087ab9 */ /* 0x000fe40000000800 */
[----:B------:R-:W-:-:S05]  /*29610*/  IADD3 R3, P0, R14, UR8, RZ ;  /* 0x000000080e037c10 */ /* 0x000fca000ff1e0ff */
[----:B------:R-:W-:-:S04]  /*29620*/  IMAD.X R11, RZ, RZ, R16, P0 ;  /* 0x000000ffff0b7224 */ /* 0x000fc800000e0610 */
[----:B------:R-:W-:-:S04]  /*29630*/  IMAD.WIDE.U32 R4, R11, UR6, RZ ;  /* 0x000000060b047c25 */ /* 0x000fc8000f8e00ff */
[----:B------:R-:W-:-:S04]  /*29640*/  IMAD.WIDE.U32 R4, P0, R3, UR7, R4 ;  /* 0x0000000703047c25 */ /* 0x000fc8000f800004 */
[----:B------:R-:W-:-:S04]  /*29650*/  IMAD.WIDE.U32 R2, R3, UR6, RZ ;  /* 0x0000000603027c25 */ /* 0x000fc8000f8e00ff */
[----:B------:R-:W-:Y:S01]  /*29660*/  IMAD.MOV.U32 R2, RZ, RZ, R5 ;  /* 0x000000ffff027224 */ /* 0x000fe200078e0005 */
[----:B------:R-:W-:Y:S01]  /*29670*/  IADD3 RZ, P1, R3, R4, RZ ;  /* 0x0000000403ff7210 */ /* 0x000fe20007f3e0ff */
[----:B------:R-:W-:-:S04]  /*29680*/  IMAD.X R3, RZ, RZ, RZ, P0 ;  /* 0x000000ffff037224 */ /* 0x000fc800000e06ff */
[----:B------:R-:W-:-:S08]  /*29690*/  IMAD.WIDE.U32.X R2, R11, UR7, R2, P1 ;  /* 0x000000070b027c25 */ /* 0x000fd000088e0402 */
.L_x_568:
[--C-:B------:R-:W-:Y:S01]  /*296a0*/  SHF.R.U64 R10, R2, UR9, R3.reuse ;  /* 0x00000009020a7c19 */ /* 0x100fe20008001203 */
[----:B------:R-:W-:Y:S01]  /*296b0*/  ULDC.64 UR6, c[0x0][0x620] ;  /* 0x0001880000067ab9 */ /* 0x000fe20000000a00 */
[----:B------:R-:W-:Y:S01]  /*296c0*/  SHF.R.U32.HI R2, RZ, UR9, R3 ;  /* 0x00000009ff027c19 */ /* 0x000fe20008011603 */
[----:B------:R-:W-:Y:S01]  /*296d0*/  IMAD.MOV.U32 R3, RZ, RZ, R16 ;  /* 0x000000ffff037224 */ /* 0x000fe200078e0010 */
[----:B------:R-:W-:Y:S01]  /*296e0*/  IADD3 R11, P0, RZ, -R10, RZ ;  /* 0x8000000aff0b7210 */ /* 0x000fe20007f1e0ff */
[----:B------:R-:W-:-:S04]  /*296f0*/  ULDC.64 UR8, c[0x0][0x640] ;  /* 0x0001900000087ab9 */ /* 0x000fc80000000a00 */
[----:B------:R-:W-:Y:S01]  /*29700*/  IMAD.X R2, RZ, RZ, ~R2, P0 ;  /* 0x000000ffff027224 */ /* 0x000fe200000e0e02 */
[----:B------:R-:W-:-:S03]  /*29710*/  ISETP.NE.U32.AND P0, PT, RZ, UR8, PT ;  /* 0x00000008ff007c0c */ /* 0x000fc6000bf05070 */
[----:B------:R-:W-:Y:S01]  /*29720*/  IMAD R2, R2, UR6, RZ ;  /* 0x0000000602027c24 */ /* 0x000fe2000f8e02ff */
[----:B------:R-:W-:-:S03]  /*29730*/  ISETP.NE.AND.EX P0, PT, RZ, UR9, PT, P0 ;  /* 0x00000009ff007c0c */ /* 0x000fc6000bf05300 */
[----:B------:R-:W-:Y:S02]  /*29740*/  IMAD R5, R11, UR7, R2 ;  /* 0x000000070b057c24 */ /* 0x000fe4000f8e0202 */
[----:B------:R-:W-:-:S04]  /*29750*/  IMAD.MOV.U32 R2, RZ, RZ, R14 ;  /* 0x000000ffff027224 */ /* 0x000fc800078e000e */
[----:B------:R-:W-:Y:S01]  /*29760*/  IMAD.WIDE.U32 R2, R11, UR6, R2 ;  /* 0x000000060b027c25 */ /* 0x000fe2000f8e0002 */
[----:B------:R-:W-:-:S03]  /*29770*/  ULDC UR6, c[0x0][0x618] ;  /* 0x0001860000067ab9 */ /* 0x000fc60000000800 */
[----:B------:R-:W-:-:S05]  /*29780*/  IMAD.IADD R3, R3, 0x1, R5 ;  /* 0x0000000103037824 */ /* 0x000fca00078e0205 */
[--C-:B------:R-:W-:Y:S02]  /*29790*/  SHF.R.U64 R11, R2, UR6, R3.reuse ;  /* 0x00000006020b7c19 */ /* 0x100fe40008001203 */
[----:B------:R-:W-:Y:S01]  /*297a0*/  SHF.R.U32.HI R2, RZ, UR6, R3 ;  /* 0x00000006ff027c19 */ /* 0x000fe20008011603 */
[----:B------:R-:W-:-:S03]  /*297b0*/  ULDC UR6, c[0x0][0x608] ;  /* 0x0001820000067ab9 */ /* 0x000fc60000000800 */
[--C-:B------:R-:W-:Y:S02]  /*297c0*/  SHF.R.U64 R12, R11, UR6, R2.reuse ;  /* 0x000000060b0c7c19 */ /* 0x100fe40008001202 */
[----:B------:R-:W-:Y:S01]  /*297d0*/  SHF.R.U32.HI R3, RZ, UR6, R2 ;  /* 0x00000006ff037c19 */ /* 0x000fe20008011602 */
[----:B------:R-:W-:-:S03]  /*297e0*/  ULDC UR6, c[0x0][0x658] ;  /* 0x0001960000067ab9 */ /* 0x000fc60000000800 */
[--C-:B------:R-:W-:Y:S02]  /*297f0*/  SHF.R.U64 R13, R12, UR6, R3.reuse ;  /* 0x000000060c0d7c19 */ /* 0x100fe40008001203 */
[----:B------:R-:W-:-:S03]  /*29800*/  SHF.R.U32.HI R14, RZ, UR6, R3 ;  /* 0x00000006ff0e7c19 */ /* 0x000fc60008011603 */
[----:B------:R-:W-:Y:S02]  /*29810*/  IMAD.MOV.U32 R2, RZ, RZ, R13 ;  /* 0x000000ffff027224 */ /* 0x000fe400078e000d */
        /* <DEDUP_REMOVED lines=12> */
.L_x_569:
[----:B------:R-:W-:Y:S01]  /*298e0*/  ULDC UR6, c[0x0][0x648] ;  /* 0x0001920000067ab9 */ /* 0x000fe20000000800 */
[----:B------:R-:W-:Y:S02]  /*298f0*/  LOP3.LUT R12, R12, UR15, RZ, 0xc0, !PT ;  /* 0x0000000f0c0c7c12 */ /* 0x000fe4000f8ec0ff */
[----:B------:R-:W-:Y:S01]  /*29900*/  SHF.R.U64 R3, R2, UR6, R3 ;  /* 0x0000000602037c19 */ /* 0x000fe20008001203 */
[----:B------:R-:W-:-:S04]  /*29910*/  ULDC UR6, c[0x0][0x638] ;  /* 0x00018e0000067ab9 */ /* 0x000fc80000000800 */
[----:B------:R-:W-:Y:S02]  /*29920*/  IMAD.MOV R2, RZ, RZ, -R3 ;  /* 0x000000ffff027224 */ /* 0x000fe400078e0a03 */
[----:B------:R-:W-:Y:S02]  /*29930*/  IMAD R5, R3, UR5, R12 ;  /* 0x0000000503057c24 */ /* 0x000fe4000f8e020c */
[----:B------:R-:W-:Y:S01]  /*29940*/  IMAD R13, R2, UR6, R13 ;  /* 0x00000006020d7c24 */ /* 0x000fe2000f8e020d */
[----:B------:R-:W-:Y:S01]  /*29950*/  ULDC UR6, c[0x0][0x610] ;  /* 0x0001840000067ab9 */ /* 0x000fe20000000800 */
[----:B------:R-:W-:Y:S01]  /*29960*/  LOP3.LUT R2, R11, UR4, RZ, 0xc0, !PT ;  /* 0x000000040b027c12 */ /* 0x000fe2000f8ec0ff */
[----:B------:R-:W-:Y:S01]  /*29970*/  IMAD R8, R5, UR6, R8 ;  /* 0x0000000605087c24 */ /* 0x000fe2000f8e0208 */
[----:B------:R-:W-:-:S03]  /*29980*/  ULDC UR6, c[0x0][0x600] ;  /* 0x0001800000067ab9 */ /* 0x000fc60000000800 */
[----:B------:R-:W-:Y:S02]  /*29990*/  IMAD R13, R13, UR6, R2 ;  /* 0x000000060d0d7c24 */ /* 0x000fe4000f8e0202 */
[----:B------:R-:W-:-:S03]  /*299a0*/  IMAD.MOV.U32 R2, RZ, RZ, 0x1 ;  /* 0x00000001ff027424 */ /* 0x000fc600078e00ff */
[----:B------:R-:W-:Y:S02]  /*299b0*/  SEL R4, R13, R8, !P4 ;  /* 0x000000080d047207 */ /* 0x000fe40006000000 */
[----:B------:R-:W-:-:S07]  /*299c0*/  SEL R5, R8, R13, !P4 ;  /* 0x0000000d08057207 */ /* 0x000fce0006000000 */
.L_x_567:
[----:B------:R-:W-:Y:S05]  /*299d0*/  BSYNC B1 ;  /* 0x0000000000017941 */ /* 0x000fea0003800000 */
.L_x_566:
[----:B------:R-:W-:-:S13]  /*299e0*/  LOP3.LUT P0, RZ, R2, 0xff, RZ, 0xc0, !PT ;  /* 0x000000ff02ff7812 */ /* 0x000fda000780c0ff */
[----:B------:R-:W-:Y:S05]  /*299f0*/  @P0 BRA `(.L_x_570) ;  /* 0xfffffff400240947 */ /* 0x000fea000383ffff */
[----:B------:R-:W-:Y:S05]  /*29a00*/  BSYNC B0 ;  /* 0x0000000000007941 */ /* 0x000fea0003800000 */
.L_x_559:
[----:B------:R-:W-:-:S03]  /*29a10*/  UMOV UR6, 0xffffffff ;  /* 0xffffffff00067882 */ /* 0x000fc60000000000 */
[----:B------:R-:W-:Y:S05]  /*29a20*/  BRA.DIV UR6, `(.L_x_571) ;  /* 0x00000006064c7947 */ /* 0x000fea000b800000 */
[----:B------:R-:W-:-:S13]  /*29a30*/  ELECT P0, URZ, PT ;  /* 0x00000000003f782f */ /* 0x000fda0003800000 */
.L_x_586:
[----:B------:R-:W-:Y:S04]  /*29a40*/  BSSY B0, `(.L_x_572) ;  /* 0x0000035000007945 */ /* 0x000fe80003800000 */
[----:B------:R-:W-:Y:S05]  /*29a50*/  @!P0 BRA `(.L_x_573) ;  /* 0x0000000000cc8947 */ /* 0x000fea0003800000 */
[----:B------:R-:W-:-:S04]  /*29a60*/  ULOP3.LUT UR6, UR13, 0x2, URZ, 0xfc, !UPT ;  /* 0x000000020d067892 */ /* 0x000fc8000f8efc3f */
[----:B------:R-:W-:-:S06]  /*29a70*/  UISETP.NE.AND UP0, UPT, UR6, 0x3, UPT ;  /* 0x000000030600788c */ /* 0x000fcc000bf05270 */
[----:B------:R-:W-:-:S13]  /*29a80*/  PLOP3.LUT P0, PT, PT, PT, UP0, 0x80, 0x0 ;  /* 0x000000000000781c */ /* 0x000fda0003f0f008 */
[----:B------:R-:W-:Y:S05]  /*29a90*/  @!P0 BRA `(.L_x_574) ;  /* 0x0000000000048947 */ /* 0x000fea0003800000 */
[----:B------:R-:W-:Y:S01]  /*29aa0*/  BPT.TRAP 0x1 ;  /* 0x000000040000795c */ /* 0x000fe20000300000 */
.L_x_574:
[----:B------:R-:W0:Y:S01]  /*29ab0*/  S2R R3, SR_CgaCtaId ;  /* 0x0000000000037919 */ /* 0x000e220000008800 */
[----:B------:R-:W-:Y:S02]  /*29ac0*/  MOV R0, 0x400 ;  /* 0x0000040000007802 */ /* 0x000fe40000000f00 */
[----:B------:R-:W-:Y:S02]  /*29ad0*/  SHF.L.U32 R2, R6, 0x1f, RZ ;  /* 0x0000001f06027819 */ /* 0x000fe400000006ff */
[----:B0-----:R-:W-:-:S05]  /*29ae0*/  LEA R0, R3, R0, 0x18 ;  /* 0x0000000003007211 */ /* 0x001fca00078ec0ff */
[----:B------:R-:W-:-:S04]  /*29af0*/  VIADD R0, R0, 0x28 ;  /* 0x0000002800007836 */ /* 0x000fc80000000000 */
[----:B------:R-:W-:-:S04]  /*29b00*/  IMAD R3, R7, 0x8, R0 ;  /* 0x0000000807037824 */ /* 0x000fc800078e0200 */
[----:B------:R-:W0:Y:S02]  /*29b10*/  SYNCS.PHASECHK.TRANS64.TRYWAIT P0, [R3+URZ], R2 ;  /* 0x00000002030075a7 */ /* 0x000e24000800017f */
[----:B0-----:R-:W-:Y:S05]  /*29b20*/  @!P0 BRA `(.L_x_575) ;  /* 0x00000004002c8947 */ /* 0x001fea0003800000 */
.L_x_587:
[----:B------:R-:W-:-:S05]  /*29b30*/  VIADD R7, R7, 0x1 ;  /* 0x0000000107077836 */ /* 0x000fca0000000000 */
[----:B------:R-:W-:-:S04]  /*29b40*/  ISETP.NE.AND P0, PT, R7, 0x5, PT ;  /* 0x000000050700780c */ /* 0x000fc80003f05270 */
[----:B0-----:R-:W-:Y:S02]  /*29b50*/  SEL R3, RZ, 0x1, P0 ;  /* 0x00000001ff037807 */ /* 0x001fe40000000000 */
[----:B------:R-:W-:Y:S02]  /*29b60*/  SEL R7, R7, RZ, P0 ;  /* 0x000000ff07077207 */ /* 0x000fe40000000000 */
[----:B------:R-:W-:-:S03]  /*29b70*/  LOP3.LUT R6, R6, R3, RZ, 0x3c, !PT ;  /* 0x0000000306067212 */ /* 0x000fc600078e3cff */
[----:B------:R-:W-:Y:S01]  /*29b80*/  IMAD R3, R7, 0x8, R0 ;  /* 0x0000000807037824 */ /* 0x000fe200078e0200 */
[----:B------:R-:W-:-:S04]  /*29b90*/  SHF.L.U32 R2, R6, 0x1f, RZ ;  /* 0x0000001f06027819 */ /* 0x000fc800000006ff */
[----:B------:R-:W0:Y:S02]  /*29ba0*/  SYNCS.PHASECHK.TRANS64.TRYWAIT P0, [R3+URZ], R2 ;  /* 0x00000002030075a7 */ /* 0x000e24000800017f */
[----:B0-----:R-:W-:Y:S05]  /*29bb0*/  @!P0 BRA `(.L_x_576) ;  /* 0x00000004001c8947 */ /* 0x001fea0003800000 */
.L_x_588:
[----:B0-----:R-:W-:-:S05]  /*29bc0*/  VIADD R2, R7, 0x1 ;  /* 0x0000000107027836 */ /* 0x001fca0000000000 */
[----:B------:R-:W-:-:S04]  /*29bd0*/  ISETP.NE.AND P0, PT, R2, 0x5, PT ;  /* 0x000000050200780c */ /* 0x000fc80003f05270 */
[----:B------:R-:W-:Y:S02]  /*29be0*/  SEL R3, RZ, 0x1, P0 ;  /* 0x00000001ff037807 */ /* 0x000fe40000000000 */
[----:B------:R-:W-:Y:S02]  /*29bf0*/  SEL R5, R2, RZ, P0 ;  /* 0x000000ff02057207 */ /* 0x000fe40000000000 */
[----:B------:R-:W-:-:S03]  /*29c00*/  LOP3.LUT R6, R6, R3, RZ, 0x3c, !PT ;  /* 0x0000000306067212 */ /* 0x000fc600078e3cff */
[----:B------:R-:W-:Y:S01]  /*29c10*/  IMAD R3, R5, 0x8, R0 ;  /* 0x0000000805037824 */ /* 0x000fe200078e0200 */
[----:B------:R-:W-:-:S04]  /*29c20*/  SHF.L.U32 R2, R6, 0x1f, RZ ;  /* 0x0000001f06027819 */ /* 0x000fc800000006ff */
[----:B------:R-:W0:Y:S02]  /*29c30*/  SYNCS.PHASECHK.TRANS64.TRYWAIT P0, [R3+URZ], R2 ;  /* 0x00000002030075a7 */ /* 0x000e24000800017f */
[----:B0-----:R-:W-:Y:S05]  /*29c40*/  @!P0 BRA `(.L_x_577) ;  /* 0x00000004000c8947 */ /* 0x001fea0003800000 */
.L_x_589:
        /* <DEDUP_REMOVED lines=9> */
.L_x_590:
[----:B0-----:R-:W-:-:S05]  /*29ce0*/  VIADD R2, R5, 0x1 ;  /* 0x0000000105027836 */ /* 0x001fca0000000000 */
[----:B------:R-:W-:-:S04]  /*29cf0*/  ISETP.NE.AND P0, PT, R2, 0x5, PT ;  /* 0x000000050200780c */ /* 0x000fc80003f05270 */
[----:B------:R-:W-:Y:S02]  /*29d00*/  SEL R4, RZ, 0x1, P0 ;  /* 0x00000001ff047807 */ /* 0x000fe40000000000 */
[----:B------:R-:W-:Y:S02]  /*29d10*/  SEL R3, R2, RZ, P0 ;  /* 0x000000ff02037207 */ /* 0x000fe40000000000 */
[----:B------:R-:W-:-:S03]  /*29d20*/  LOP3.LUT R4, R7, R4, RZ, 0x3c, !PT ;  /* 0x0000000407047212 */ /* 0x000fc600078e3cff */
[----:B------:R-:W-:Y:S01]  /*29d30*/  IMAD R3, R3, 0x8, R0 ;  /* 0x0000000803037824 */ /* 0x000fe200078e0200 */
[----:B------:R-:W-:-:S07]  /*29d40*/  SHF.L.U32 R0, R4, 0x1f, RZ ;  /* 0x0000001f04007819 */ /* 0x000fce00000006ff */
.L_x_579:
[----:B0-----:R0:W1:Y:S02]  /*29d50*/  SYNCS.PHASECHK.TRANS64.TRYWAIT P0, [R3+URZ], R0 ;  /* 0x00000000030075a7 */ /* 0x001064000800017f */
[----:B-1----:R-:W-:Y:S05]  /*29d60*/  @!P0 NANOSLEEP.SYNCS 0x989680 ;  /* 0x009896800000895d */ /* 0x002fea0003900000 */
[----:B------:R-:W1:Y:S02]  /*29d70*/  @!P0 SYNCS.PHASECHK.TRANS64 P0, [R3+URZ], R0 ;  /* 0x00000000030085a7 */ /* 0x000e64000800007f */
[----:B-1----:R-:W-:Y:S05]  /*29d80*/  @!P0 BRA `(.L_x_579) ;  /* 0xfffffffc00f08947 */ /* 0x002fea000383ffff */
.L_x_573:
[----:B------:R-:W-:Y:S05]  /*29d90*/  BSYNC B0 ;  /* 0x0000000000007941 */ /* 0x000fea0003800000 */
.L_x_572:
[----:B------:R-:W-:Y:S05]  /*29da0*/  EXIT ;  /* 0x000000000000794d */ /* 0x000fea0003800000 */
.L_x_21:
[----:B--2---:R-:W-:-:S04]  /*29db0*/  IMAD.U32 R3, RZ, RZ, UR6 ;  /* 0x00000006ff037e24 */ /* 0x004fc8000f8e00ff */
[----:B------:R2:W3:Y:S03]  /*29dc0*/  SYNCS.PHASECHK.TRANS64.TRYWAIT P0, [R3+URZ], R0 ;  /* 0x00000000030075a7 */ /* 0x0004e6000800017f */
[----:B---3--:R-:W-:Y:S05]  /*29dd0*/  @!P0 NANOSLEEP.SYNCS 0x989680 ;  /* 0x009896800000895d */ /* 0x008fea0003900000 */
[----:B------:R-:W3:Y:S02]  /*29de0*/  @!P0 SYNCS.PHASECHK.TRANS64 P0, [R3+URZ], R0 ;  /* 0x00000000030085a7 */ /* 0x000ee4000800007f */
[----:B---3--:R-:W-:Y:S05]  /*29df0*/  @!P0 BRA `(.L_x_21) ;  /* 0xfffffffc00ec8947 */ /* 0x008fea000383ffff */
[----:B------:R-:W-:Y:S05]  /*29e00*/  BRA `(.L_x_20) ;  /* 0xfffffd8c00fc7947 */ /* 0x000fea000383ffff */
.L_x_27:
[----:B-----5:R2:W-:Y:S02]  /*29e10*/  STL [R1+0x470], R2 ;  /* 0x0004700201007387 */ /* 0x0205e40000100800 */
[----:B--2---:R-:W-:-:S04]  /*29e20*/  IMAD.U32 R2, RZ, RZ, UR16 ;  /* 0x00000010ff027e24 */ /* 0x004fc8000f8e00ff */
[----:B------:R2:W3:Y:S03]  /*29e30*/  SYNCS.PHASECHK.TRANS64.TRYWAIT P0, [R2+URZ], R0 ;  /* 0x00000000020075a7 */ /* 0x0004e6000800017f */
[----:B---3--:R-:W-:Y:S05]  /*29e40*/  @!P0 NANOSLEEP.SYNCS 0x989680 ;  /* 0x009896800000895d */ /* 0x008fea0003900000 */
[----:B------:R2:W3:Y:S02]  /*29e50*/  @!P0 SYNCS.PHASECHK.TRANS64 P0, [R2+URZ], R0 ;  /* 0x00000000020085a7 */ /* 0x0004e4000800007f */
[----:B--2---:R2:W5:Y:S02]  /*29e60*/  LDL.LU R2, [R1+0x470] ;  /* 0x0004700001027983 */ /* 0x0045640000300800 */
[----:B--23--:R-:W-:Y:S05]  /*29e70*/  @!P0 BRA `(.L_x_27) ;  /* 0xfffffffc00e48947 */ /* 0x00cfea000383ffff */
[----:B------:R-:W-:Y:S05]  /*29e80*/  BRA `(.L_x_26) ;  /* 0xfffffdf000b07947 */ /* 0x000fea000383ffff */
.L_x_560:
[----:B------:R-:W-:Y:S01]  /*29e90*/  BSSY B1, `(.L_x_580) ;  /* 0x0000006000017945 */ /* 0x000fe20003800000 */
[----:B------:R-:W-:-:S07]  /*29ea0*/  IMAD.MOV.U32 R2, RZ, RZ, -0x1 ;  /* 0xffffffffff027424 */ /* 0x000fce00078e00ff */
[----:B------:R-:W-:Y:S05]  /*29eb0*/  WARPSYNC.COLLECTIVE R2, `(.L_x_581) ;  /* 0x00000000020c7348 */ /* 0x000fea0003c00000 */
[----:B------:R-:W-:Y:S02]  /*29ec0*/  ELECT P0, UR62, PT ;  /* 0x00000000003e782f */ /* 0x000fe40003800000 */
[----:B------:R-:W-:Y:S01]  /*29ed0*/  MOV R2, UR62 ;  /* 0x0000003e00027c02 */ /* 0x000fe20008000f00 */
[----:B------:R-:W-:Y:S10]  /*29ee0*/  ENDCOLLECTIVE ;  /* 0x000000000000791b */ /* 0x000ff40003800000 */
.L_x_581:
[----:B------:R-:W-:Y:S05]  /*29ef0*/  BSYNC B1 ;  /* 0x0000000000017941 */ /* 0x000fea0003800000 */
.L_x_580:
[----:B------:R-:W-:Y:S05]  /*29f00*/  BRA `(.L_x_582) ;  /* 0xffffffec00ec7947 */ /* 0x000fea000383ffff */
.L_x_563:
[----:B0-----:R0:W1:Y:S02]  /*29f10*/  SYNCS.PHASECHK.TRANS64.TRYWAIT P0, [R12+URZ+0x28], R11 ;  /* 0x0000280b0c0075a7 */ /* 0x001064000800017f */
[----:B-1----:R-:W-:Y:S05]  /*29f20*/  @!P0 NANOSLEEP.SYNCS 0x989680 ;  /* 0x009896800000895d */ /* 0x002fea0003900000 */
[----:B------:R-:W1:Y:S02]  /*29f30*/  @!P0 SYNCS.PHASECHK.TRANS64 P0, [R12+URZ+0x28], R11 ;  /* 0x0000280b0c0085a7 */ /* 0x000e64000800007f */
[----:B-1----:R-:W-:Y:S05]  /*29f40*/  @!P0 BRA `(.L_x_563) ;  /* 0xfffffffc00f08947 */ /* 0x002fea000383ffff */
[----:B------:R-:W-:Y:S05]  /*29f50*/  BRA `(.L_x_583) ;  /* 0xfffffff000287947 */ /* 0x000fea000383ffff */
.L_x_571:
[----:B------:R-:W-:Y:S01]  /*29f60*/  BSSY B0, `(.L_x_584) ;  /* 0x0000006000007945 */ /* 0x000fe20003800000 */
[----:B------:R-:W-:-:S07]  /*29f70*/  IMAD.MOV.U32 R2, RZ, RZ, -0x1 ;  /* 0xffffffffff027424 */ /* 0x000fce00078e00ff */
[----:B------:R-:W-:Y:S05]  /*29f80*/  WARPSYNC.COLLECTIVE R2, `(.L_x_585) ;  /* 0x00000000020c7348 */ /* 0x000fea0003c00000 */
[----:B------:R-:W-:Y:S02]  /*29f90*/  ELECT P0, UR62, PT ;  /* 0x00000000003e782f */ /* 0x000fe40003800000 */
[----:B------:R-:W-:Y:S01]  /*29fa0*/  MOV R2, UR62 ;  /* 0x0000003e00027c02 */ /* 0x000fe20008000f00 */
[----:B------:R-:W-:Y:S10]  /*29fb0*/  ENDCOLLECTIVE ;  /* 0x000000000000791b */ /* 0x000ff40003800000 */
.L_x_585:
[----:B------:R-:W-:Y:S05]  /*29fc0*/  BSYNC B0 ;  /* 0x0000000000007941 */ /* 0x000fea0003800000 */
.L_x_584:
[----:B------:R-:W-:Y:S05]  /*29fd0*/  BRA `(.L_x_586) ;  /* 0xfffffff800987947 */ /* 0x000fea000383ffff */
.L_x_575:
[----:B0-----:R0:W1:Y:S02]  /*29fe0*/  SYNCS.PHASECHK.TRANS64.TRYWAIT P0, [R3+URZ], R2 ;  /* 0x00000002030075a7 */ /* 0x001064000800017f */
[----:B-1----:R-:W-:Y:S05]  /*29ff0*/  @!P0 NANOSLEEP.SYNCS 0x989680 ;  /* 0x009896800000895d */ /* 0x002fea0003900000 */
[----:B------:R-:W1:Y:S02]  /*2a000*/  @!P0 SYNCS.PHASECHK.TRANS64 P0, [R3+URZ], R2 ;  /* 0x00000002030085a7 */ /* 0x000e64000800007f */
[----:B-1----:R-:W-:Y:S05]  /*2a010*/  @!P0 BRA `(.L_x_575) ;  /* 0xfffffffc00f08947 */ /* 0x002fea000383ffff */
[----:B------:R-:W-:Y:S05]  /*2a020*/  BRA `(.L_x_587) ;  /* 0xfffffff800c07947 */ /* 0x000fea000383ffff */
.L_x_576:
[----:B0-----:R0:W1:Y:S02]  /*2a030*/  SYNCS.PHASECHK.TRANS64.TRYWAIT P0, [R3+URZ], R2 ;  /* 0x00000002030075a7 */ /* 0x001064000800017f */
[----:B-1----:R-:W-:Y:S05]  /*2a040*/  @!P0 NANOSLEEP.SYNCS 0x989680 ;  /* 0x009896800000895d */ /* 0x002fea0003900000 */
[----:B------:R-:W1:Y:S02]  /*2a050*/  @!P0 SYNCS.PHASECHK.TRANS64 P0, [R3+URZ], R2 ;  /* 0x00000002030085a7 */ /* 0x000e64000800007f */
[----:B-1----:R-:W-:Y:S05]  /*2a060*/  @!P0 BRA `(.L_x_576) ;  /* 0xfffffffc00f08947 */ /* 0x002fea000383ffff */
[----:B------:R-:W-:Y:S05]  /*2a070*/  BRA `(.L_x_588) ;  /* 0xfffffff800d07947 */ /* 0x000fea000383ffff */
.L_x_577:
[----:B0-----:R0:W1:Y:S02]  /*2a080*/  SYNCS.PHASECHK.TRANS64.TRYWAIT P0, [R3+URZ], R2 ;  /* 0x00000002030075a7 */ /* 0x001064000800017f */
[----:B-1----:R-:W-:Y:S05]  /*2a090*/  @!P0 NANOSLEEP.SYNCS 0x989680 ;  /* 0x009896800000895d */ /* 0x002fea0003900000 */
[----:B------:R-:W1:Y:S02]  /*2a0a0*/  @!P0 SYNCS.PHASECHK.TRANS64 P0, [R3+URZ], R2 ;  /* 0x00000002030085a7 */ /* 0x000e64000800007f */
[----:B-1----:R-:W-:Y:S05]  /*2a0b0*/  @!P0 BRA `(.L_x_577) ;  /* 0xfffffffc00f08947 */ /* 0x002fea000383ffff */
[----:B------:R-:W-:Y:S05]  /*2a0c0*/  BRA `(.L_x_589) ;  /* 0xfffffff800e07947 */ /* 0x000fea000383ffff */
.L_x_578:
[----:B0-----:R0:W1:Y:S02]  /*2a0d0*/  SYNCS.PHASECHK.TRANS64.TRYWAIT P0, [R3+URZ], R2 ;  /* 0x00000002030075a7 */ /* 0x001064000800017f */
[----:B-1----:R-:W-:Y:S05]  /*2a0e0*/  @!P0 NANOSLEEP.SYNCS 0x989680 ;  /* 0x009896800000895d */ /* 0x002fea0003900000 */
[----:B------:R-:W1:Y:S02]  /*2a0f0*/  @!P0 SYNCS.PHASECHK.TRANS64 P0, [R3+URZ], R2 ;  /* 0x00000002030085a7 */ /* 0x000e64000800007f */
[----:B-1----:R-:W-:Y:S05]  /*2a100*/  @!P0 BRA `(.L_x_578) ;  /* 0xfffffffc00f08947 */ /* 0x002fea000383ffff */
[----:B------:R-:W-:Y:S05]  /*2a110*/  BRA `(.L_x_590) ;  /* 0xfffffff800f07947 */ /* 0x000fea000383ffff */
.L_x_591:
[----:B------:R-:W-:-:S00]  /*2a120*/  BRA `(.L_x_591) ;  /* 0xfffffffc00fc7947 */ /* 0x000fc0000383ffff */
[----:B------:R-:W-:-:S00]  /*2a130*/  NOP ;  /* 0x0000000000007918 */ /* 0x000fc00000000000 */
        /* <DEDUP_REMOVED lines=12> */
.L_x_592:


//--------------------- .nv.shared._ZN7cutlass13device_kernelINS_4gemm6kernel13GemmUniversalIN4cute5tupleIJiiiiEEENS1_10collective13CollectiveMmaINS1_37MainloopSm90TmaGmmaWarpSpecializedFP8ILi5ENS5_IJNS4_1CILi2EEESB_NSA_ILi1EEEEEENS1_35KernelTmaWarpSpecializedCooperativeEEENS5_IJNSA_ILi256EEESG_NSA_ILi128EEEEEENS_12float_e4m3_tENS5_IJlSC_lEEESJ_SK_NS4_8TiledMMAINS4_8MMA_AtomIJNS4_4SM904GMMA31MMA_64x256x32_F32E4M3E4M3_SS_TNILNSO_7ScaleInE1ELSQ_1EEEEEENS4_6LayoutINS5_IJSB_SC_SC_EEENS5_IJSC_NSA_ILi0EEESV_EEEEENS5_IJNS4_10UnderscoreESY_SY_EEEEENS4_23SM90_TMA_LOAD_MULTICASTENS4_14ComposedLayoutINS4_7SwizzleILi3ELi4ELi3EEENS4_18smem_ptr_flag_bitsILi8EEENST_INS5_IJNSA_ILi8EEESH_EEENS5_IJSH_SC_EEEEEEEvNS4_8identityES11_S1B_vS1C_EENS_8epilogue10collective6detail29Sm90TmaWarpSpecializedAdapterINS1F_15DefaultEpilogueISJ_SK_SK_NS1E_6thread17LinearCombinationISJ_Li1EffLNS1J_9ScaleType4KindE0ELNS_15FloatRoundStyleE2ESJ_EENS1_15EpilogueDefaultEEEEEvvEEEEvNT_6ParamsE --------------------------
	.section	.nv.shared._ZN7cutlass13device_kernelINS_4gemm6kernel13GemmUniversalIN4cute5tupleIJiiiiEEENS1_10collective13CollectiveMmaINS1_37MainloopSm90TmaGmmaWarpSpecializedFP8ILi5ENS5_IJNS4_1CILi2EEESB_NSA_ILi1EEEEEENS1_35KernelTmaWarpSpecializedCooperativeEEENS5_IJNSA_ILi256EEESG_NSA_ILi128EEEEEENS_12float_e4m3_tENS5_IJlSC_lEEESJ_SK_NS4_8TiledMMAINS4_8MMA_AtomIJNS4_4SM904GMMA31MMA_64x256x32_F32E4M3E4M3_SS_TNILNSO_7ScaleInE1ELSQ_1EEEEEENS4_6LayoutINS5_IJSB_SC_SC_EEENS5_IJSC_NSA_ILi0EEESV_EEEEENS5_IJNS4_10UnderscoreESY_SY_EEEEENS4_23SM90_TMA_LOAD_MULTICASTENS4_14ComposedLayoutINS4_7SwizzleILi3ELi4ELi3EEENS4_18smem_ptr_flag_bitsILi8EEENST_INS5_IJNSA_ILi8EEESH_EEENS5_IJSH_SC_EEEEEEEvNS4_8identityES11_S1B_vS1C_EENS_8epilogue10collective6detail29Sm90TmaWarpSpecializedAdapterINS1F_15DefaultEpilogueISJ_SK_SK_NS1E_6thread17LinearCombinationISJ_Li1EffLNS1J_9ScaleType4KindE0ELNS_15FloatRoundStyleE2ESJ_EENS1_15EpilogueDefaultEEEEEvvEEEEvNT_6ParamsE,"aw",@nobits
	.sectionflags	@""
	.align	16
	.zero		1024


//--------------------- .nv.shared.reserved.0     --------------------------
	.section	.nv.shared.reserved.0,"aw",@nobits
	.weak		__nv_reservedSMEM_offset_0_alias
	.size		__nv_reservedSMEM_offset_0_alias, 0, 0
	.other		__nv_reservedSMEM_offset_0_alias,@"STO_CUDA_RESERVED_SHARED STV_DEFAULT"
__nv_reservedSMEM_offset_0_alias:
	.zero		0


//--------------------- .nv.global                --------------------------
	.section	.nv.global,"aw",@nobits
.nv.global:
	.type		_ZN39_INTERNAL_a8915597_4_k_cu_3ba9b6bb_57544cute1_E,@object
	.size		_ZN39_INTERNAL_a8915597_4_k_cu_3ba9b6bb_57544cute1_E,(_ZN39_INTERNAL_a8915597_4_k_cu_3ba9b6bb_57544cuda3std3__45__cpo6cbeginE - _ZN39_INTERNAL_a8915597_4_k_cu_3ba9b6bb_57544cute1_E)
_ZN39_INTERNAL_a8915597_4_k_cu_3ba9b6bb_57544cute1_E:
	.zero		1
	.type		_ZN39_INTERNAL_a8915597_4_k_cu_3ba9b6bb_57544cuda3std3__45__cpo6cbeginE,@object
	.size		_ZN39_INTERNAL_a8915597_4_k_cu_3ba9b6bb_57544cuda3std3__45__cpo6cbeginE,(_ZN39_INTERNAL_a8915597_4_k_cu_3ba9b6bb_57544cuda3std3__48in_placeE - _ZN39_INTERNAL_a8915597_4_k_cu_3ba9b6bb_57544cuda3std3__45__cpo6cbeginE)
_ZN39_INTERNAL_a8915597_4_k_cu_3ba9b6bb_57544cuda3std3__45__cpo6cbeginE:
	.zero		1
	.type		_ZN39_INTERNAL_a8915597_4_k_cu_3ba9b6bb_57544cuda3std3__48in_placeE,@object
	.size		_ZN39_INTERNAL_a8915597_4_k_cu_3ba9b6bb_57544cuda3std3__48in_placeE,(_ZN39_INTERNAL_a8915597_4_k_cu_3ba9b6bb_57544cuda3std6ranges3__45__cpo9iter_moveE - _ZN39_INTERNAL_a8915597_4_k_cu_3ba9b6bb_57544cuda3std3__48in_placeE)
_ZN39_INTERNAL_a8915597_4_k_cu_3ba9b6bb_57544cuda3std3__48in_placeE:
	.zero		1
	.type		_ZN39_INTERNAL_a8915597_4_k_cu_3ba9b6bb_57544cuda3std6ranges3__45__cpo9iter_moveE,@object
	.size		_ZN39_INTERNAL_a8915597_4_k_cu_3ba9b6bb_57544cuda3std6ranges3__45__cpo9iter_moveE,(_ZN39_INTERNAL_a8915597_4_k_cu_3ba9b6bb_57544cuda3std3__45__cpo5beginE - _ZN39_INTERNAL_a8915597_4_k_cu_3ba9b6bb_57544cuda3std6ranges3__45__cpo9iter_moveE)
_ZN39_INTERNAL_a8915597_4_k_cu_3ba9b6bb_57544cuda3std6ranges3__45__cpo9iter_moveE:
	.zero		1
	.type		_ZN39_INTERNAL_a8915597_4_k_cu_3ba9b6bb_57544cuda3std3__45__cpo5beginE,@object
	.size		_ZN39_INTERNAL_a8915597_4_k_cu_3ba9b6bb_57544cuda3std3__45__cpo5beginE,(_ZN39_INTERNAL_a8915597_4_k_cu_3ba9b6bb_57544cuda3std3__441_GLOBAL__N__a8915597_4_k_cu_3ba9b6bb_57546ignoreE - _ZN39_INTERNAL_a8915597_4_k_cu_3ba9b6bb_57544cuda3std3__45__cpo5beginE)
_ZN39_INTERNAL_a8915597_4_k_cu_3ba9b6bb_57544cuda3std3__45__cpo5beginE:
	.zero		1
	.type		_ZN39_INTERNAL_a8915597_4_k_cu_3ba9b6bb_57544cuda3std3__441_GLOBAL__N__a8915597_4_k_cu_3ba9b6bb_57546ignoreE,@object
	.size		_ZN39_INTERNAL_a8915597_4_k_cu_3ba9b6bb_57544cuda3std3__441_GLOBAL__N__a8915597_4_k_cu_3ba9b6bb_57546ignoreE,(_ZN39_INTERNAL_a8915597_4_k_cu_3ba9b6bb_57544cute7productE - _ZN39_INTERNAL_a8915597_4_k_cu_3ba9b6bb_57544cuda3std3__441_GLOBAL__N__a8915597_4_k_cu_3ba9b6bb_57546ignoreE)
_ZN39_INTERNAL_a8915597_4_k_cu_3ba9b6bb_57544cuda3std3__441_GLOBAL__N__a8915597_4_k_cu_3ba9b6bb_57546ignoreE:
	.zero		1
	.type		_ZN39_INTERNAL_a8915597_4_k_cu_3ba9b6bb_57544cute7productE,@object
	.size		_ZN39_INTERNAL_a8915597_4_k_cu_3ba9b6bb_57544cute7productE,(_ZN39_INTERNAL_a8915597_4_k_cu_3ba9b6bb_57544cuda3std3__45__cpo3endE - _ZN39_INTERNAL_a8915597_4_k_cu_3ba9b6bb_57544cute7productE)
_ZN39_INTERNAL_a8915597_4_k_cu_3ba9b6bb_57544cute7productE:
	.zero		1
	.type		_ZN39_INTERNAL_a8915597_4_k_cu_3ba9b6bb_57544cuda3std3__45__cpo3endE,@object
	.size		_ZN39_INTERNAL_a8915597_4_k_cu_3ba9b6bb_57544cuda3std3__45__cpo3endE,(_ZN39_INTERNAL_a8915597_4_k_cu_3ba9b6bb_57544cuda3std3__419piecewise_constructE - _ZN39_INTERNAL_a8915597_4_k_cu_3ba9b6bb_57544cuda3std3__45__cpo3endE)
_ZN39_INTERNAL_a8915597_4_k_cu_3ba9b6bb_57544cuda3std3__45__cpo3endE:
	.zero		1
	.type		_ZN39_INTERNAL_a8915597_4_k_cu_3ba9b6bb_57544cuda3std3__419piecewise_constructE,@object
	.size		_ZN39_INTERNAL_a8915597_4_k_cu_3ba9b6bb_57544cuda3std3__419piecewise_constructE,(_ZN39_INTERNAL_a8915597_4_k_cu_3ba9b6bb_57544cuda3std3__45__cpo4cendE - _ZN39_INTERNAL_a8915597_4_k_cu_3ba9b6bb_57544cuda3std3__419piecewise_constructE)
_ZN39_INTERNAL_a8915597_4_k_cu_3ba9b6bb_57544cuda3std3__419piecewise_constructE:
	.zero		1
	.type		_ZN39_INTERNAL_a8915597_4_k_cu_3ba9b6bb_57544cuda3std3__45__cpo4cendE,@object
	.size		_ZN39_INTERNAL_a8915597_4_k_cu_3ba9b6bb_57544cuda3std3__45__cpo4cendE,(_ZN39_INTERNAL_a8915597_4_k_cu_3ba9b6bb_57544cuda3std6ranges3__45__cpo4swapE - _ZN39_INTERNAL_a8915597_4_k_cu_3ba9b6bb_57544cuda3std3__45__cpo4cendE)
_ZN39_INTERNAL_a8915597_4_k_cu_3ba9b6bb_57544cuda3std3__45__cpo4cendE:
	.zero		1
	.type		_ZN39_INTERNAL_a8915597_4_k_cu_3ba9b6bb_57544cuda3std6ranges3__45__cpo4swapE,@object
	.size		_ZN39_INTERNAL_a8915597_4_k_cu_3ba9b6bb_57544cuda3std6ranges3__45__cpo4swapE,(.L_7 - _ZN39_INTERNAL_a8915597_4_k_cu_3ba9b6bb_57544cuda3std6ranges3__45__cpo4swapE)
_ZN39_INTERNAL_a8915597_4_k_cu_3ba9b6bb_57544cuda3std6ranges3__45__cpo4swapE:
	.zero		1
.L_7:


//--------------------- .nv.constant0._ZN7cutlass13device_kernelINS_4gemm6kernel13GemmUniversalIN4cute5tupleIJiiiiEEENS1_10collective13CollectiveMmaINS1_37MainloopSm90TmaGmmaWarpSpecializedFP8ILi5ENS5_IJNS4_1CILi2EEESB_NSA_ILi1EEEEEENS1_35KernelTmaWarpSpecializedCooperativeEEENS5_IJNSA_ILi256EEESG_NSA_ILi128EEEEEENS_12float_e4m3_tENS5_IJlSC_lEEESJ_SK_NS4_8TiledMMAINS4_8MMA_AtomIJNS4_4SM904GMMA31MMA_64x256x32_F32E4M3E4M3_SS_TNILNSO_7ScaleInE1ELSQ_1EEEEEENS4_6LayoutINS5_IJSB_SC_SC_EEENS5_IJSC_NSA_ILi0EEESV_EEEEENS5_IJNS4_10UnderscoreESY_SY_EEEEENS4_23SM90_TMA_LOAD_MULTICASTENS4_14ComposedLayoutINS4_7SwizzleILi3ELi4ELi3EEENS4_18smem_ptr_flag_bitsILi8EEENST_INS5_IJNSA_ILi8EEESH_EEENS5_IJSH_SC_EEEEEEEvNS4_8identityES11_S1B_vS1C_EENS_8epilogue10collective6detail29Sm90TmaWarpSpecializedAdapterINS1F_15DefaultEpilogueISJ_SK_SK_NS1E_6thread17LinearCombinationISJ_Li1EffLNS1J_9ScaleType4KindE0ELNS_15FloatRoundStyleE2ESJ_EENS1_15EpilogueDefaultEEEEEvvEEEEvNT_6ParamsE --------------------------
	.section	.nv.constant0._ZN7cutlass13device_kernelINS_4gemm6kernel13GemmUniversalIN4cute5tupleIJiiiiEEENS1_10collective13CollectiveMmaINS1_37MainloopSm90TmaGmmaWarpSpecializedFP8ILi5ENS5_IJNS4_1CILi2EEESB_NSA_ILi1EEEEEENS1_35KernelTmaWarpSpecializedCooperativeEEENS5_IJNSA_ILi256EEESG_NSA_ILi128EEEEEENS_12float_e4m3_tENS5_IJlSC_lEEESJ_SK_NS4_8TiledMMAINS4_8MMA_AtomIJNS4_4SM904GMMA31MMA_64x256x32_F32E4M3E4M3_SS_TNILNSO_7ScaleInE1ELSQ_1EEEEEENS4_6LayoutINS5_IJSB_SC_SC_EEENS5_IJSC_NSA_ILi0EEESV_EEEEENS5_IJNS4_10UnderscoreESY_SY_EEEEENS4_23SM90_TMA_LOAD_MULTICASTENS4_14ComposedLayoutINS4_7SwizzleILi3ELi4ELi3EEENS4_18smem_ptr_flag_bitsILi8EEENST_INS5_IJNSA_ILi8EEESH_EEENS5_IJSH_SC_EEEEEEEvNS4_8identityES11_S1B_vS1C_EENS_8epilogue10collective6detail29Sm90TmaWarpSpecializedAdapterINS1F_15DefaultEpilogueISJ_SK_SK_NS1E_6thread17LinearCombinationISJ_Li1EffLNS1J_9ScaleType4KindE0ELNS_15FloatRoundStyleE2ESJ_EENS1_15EpilogueDefaultEEEEEvvEEEEvNT_6ParamsE,"a",@progbits
	.sectionflags	@""
	.align	4
.nv.constant0._ZN7cutlass13device_kernelINS_4gemm6kernel13GemmUniversalIN4cute5tupleIJiiiiEEENS1_10collective13CollectiveMmaINS1_37MainloopSm90TmaGmmaWarpSpecializedFP8ILi5ENS5_IJNS4_1CILi2EEESB_NSA_ILi1EEEEEENS1_35KernelTmaWarpSpecializedCooperativeEEENS5_IJNSA_ILi256EEESG_NSA_ILi128EEEEEENS_12float_e4m3_tENS5_IJlSC_lEEESJ_SK_NS4_8TiledMMAINS4_8MMA_AtomIJNS4_4SM904GMMA31MMA_64x256x32_F32E4M3E4M3_SS_TNILNSO_7ScaleInE1ELSQ_1EEEEEENS4_6LayoutINS5_IJSB_SC_SC_EEENS5_IJSC_NSA_ILi0EEESV_EEEEENS5_IJNS4_10UnderscoreESY_SY_EEEEENS4_23SM90_TMA_LOAD_MULTICASTENS4_14ComposedLayoutINS4_7SwizzleILi3ELi4ELi3EEENS4_18smem_ptr_flag_bitsILi8EEENST_INS5_IJNSA_ILi8EEESH_EEENS5_IJSH_SC_EEEEEEEvNS4_8identityES11_S1B_vS1C_EENS_8epilogue10collective6detail29Sm90TmaWarpSpecializedAdapterINS1F_15DefaultEpilogueISJ_SK_SK_NS1E_6thread17LinearCombinationISJ_Li1EffLNS1J_9ScaleType4KindE0ELNS_15FloatRoundStyleE2ESJ_EENS1_15EpilogueDefaultEEEEEvvEEEEvNT_6ParamsE:
	.zero		1664


//--------------------- SYMBOLS --------------------------

	.type		.nv.reservedSmem.offset0,@object
	.size		.nv.reservedSmem.offset0,0x4
